//
// Generated by NVIDIA NVVM Compiler
//
// Compiler Build ID: CL-36424714
// Cuda compilation tools, release 13.0, V13.0.88
// Based on NVVM 20.0.0
//

.version 9.0
.target sm_100
.address_size 64

	// .globl	_Z25ana_qk_forward_kernel_C16PfPKoS1_iiiiiii
.extern .shared .align 16 .b8 shares8[];

.visible .entry _Z25ana_qk_forward_kernel_C16PfPKoS1_iiiiiii(
	.param .u64 .ptr .align 1 _Z25ana_qk_forward_kernel_C16PfPKoS1_iiiiiii_param_0,
	.param .u64 .ptr .align 1 _Z25ana_qk_forward_kernel_C16PfPKoS1_iiiiiii_param_1,
	.param .u64 .ptr .align 1 _Z25ana_qk_forward_kernel_C16PfPKoS1_iiiiiii_param_2,
	.param .u32 _Z25ana_qk_forward_kernel_C16PfPKoS1_iiiiiii_param_3,
	.param .u32 _Z25ana_qk_forward_kernel_C16PfPKoS1_iiiiiii_param_4,
	.param .u32 _Z25ana_qk_forward_kernel_C16PfPKoS1_iiiiiii_param_5,
	.param .u32 _Z25ana_qk_forward_kernel_C16PfPKoS1_iiiiiii_param_6,
	.param .u32 _Z25ana_qk_forward_kernel_C16PfPKoS1_iiiiiii_param_7,
	.param .u32 _Z25ana_qk_forward_kernel_C16PfPKoS1_iiiiiii_param_8,
	.param .u32 _Z25ana_qk_forward_kernel_C16PfPKoS1_iiiiiii_param_9
)
{
	.reg .pred 	%p<45>;
	.reg .b32 	%r<205>;
	.reg .b32 	%f<27>;
	.reg .b64 	%rd<25>;

	ld.param.u64 	%rd6, [_Z25ana_qk_forward_kernel_C16PfPKoS1_iiiiiii_param_2];
	ld.param.u32 	%r61, [_Z25ana_qk_forward_kernel_C16PfPKoS1_iiiiiii_param_4];
	ld.param.u32 	%r62, [_Z25ana_qk_forward_kernel_C16PfPKoS1_iiiiiii_param_5];
	ld.param.u32 	%r63, [_Z25ana_qk_forward_kernel_C16PfPKoS1_iiiiiii_param_6];
	ld.param.u32 	%r64, [_Z25ana_qk_forward_kernel_C16PfPKoS1_iiiiiii_param_7];
	ld.param.u32 	%r65, [_Z25ana_qk_forward_kernel_C16PfPKoS1_iiiiiii_param_8];
	ld.param.u32 	%r66, [_Z25ana_qk_forward_kernel_C16PfPKoS1_iiiiiii_param_9];
	add.s32 	%r67, %r65, %r64;
	add.s32 	%r1, %r67, %r66;
	shl.b32 	%r68, %r1, 5;
	mov.u32 	%r69, shares8;
	add.s32 	%r2, %r69, %r68;
	mov.u32 	%r70, %ctaid.y;
	mul.lo.s32 	%r3, %r65, %r70;
	sub.s32 	%r71, %r61, %r3;
	min.u32 	%r4, %r65, %r71;
	mov.u32 	%r5, %tid.y;
	shl.b32 	%r6, %r5, 4;
	mov.u32 	%r7, %tid.x;
	shr.u32 	%r8, %r7, 2;
	add.s32 	%r9, %r6, %r8;
	add.s32 	%r10, %r3, %r9;
	setp.lt.s32 	%p1, %r62, 1;
	@%p1 bra 	$L__BB0_41;
	ld.param.u32 	%r191, [_Z25ana_qk_forward_kernel_C16PfPKoS1_iiiiiii_param_7];
	shr.u32 	%r74, %r7, 1;
	add.s32 	%r11, %r6, %r74;
	and.b32  	%r75, %r7, 1;
	setp.eq.b32 	%p2, %r75, 1;
	selp.b32 	%r76, %r1, 0, %p2;
	add.s32 	%r77, %r76, %r11;
	shl.b32 	%r78, %r77, 4;
	add.s32 	%r80, %r69, %r78;
	cvt.u64.u32 	%rd1, %r80;
	mov.u32 	%r81, %ctaid.x;
	mul.lo.s32 	%r82, %r61, %r81;
	add.s32 	%r83, %r11, %r82;
	add.s32 	%r84, %r83, %r3;
	mul.lo.s32 	%r12, %r84, %r62;
	and.b32  	%r85, %r7, 15;
	add.s32 	%r86, %r6, %r85;
	shr.u32 	%r87, %r7, 4;
	mad.lo.s32 	%r88, %r1, %r87, %r86;
	shl.b32 	%r89, %r88, 4;
	add.s32 	%r13, %r69, %r89;
	shl.b32 	%r90, %r191, 4;
	add.s32 	%r91, %r80, %r90;
	cvt.u64.u32 	%rd2, %r91;
	shl.b32 	%r92, %r5, 5;
	add.s32 	%r14, %r92, %r7;
	shl.b32 	%r93, %r66, 1;
	add.s32 	%r15, %r93, %r14;
	mov.u32 	%r94, %ntid.x;
	mov.u32 	%r95, %ntid.y;
	mul.lo.s32 	%r16, %r94, %r95;
	sub.s32 	%r96, %r15, %r16;
	add.s32 	%r97, %r3, %r65;
	shr.u32 	%r98, %r96, 31;
	add.s32 	%r99, %r96, %r98;
	shr.s32 	%r100, %r99, 1;
	add.s32 	%r17, %r100, %r97;
	add.s32 	%r101, %r4, %r191;
	add.s32 	%r102, %r101, %r100;
	and.b32  	%r103, %r99, 268435454;
	sub.s32 	%r104, %r96, %r103;
	mad.lo.s32 	%r105, %r104, %r1, %r102;
	shl.b32 	%r106, %r105, 4;
	add.s32 	%r18, %r69, %r106;
	add.s32 	%r107, %r17, %r82;
	mul.lo.s32 	%r19, %r107, %r62;
	shr.u32 	%r108, %r14, 1;
	add.s32 	%r109, %r76, %r108;
	shl.b32 	%r110, %r109, 4;
	add.s32 	%r20, %r69, %r110;
	add.s32 	%r111, %r82, %r108;
	sub.s32 	%r112, %r111, %r191;
	add.s32 	%r113, %r112, %r3;
	mul.lo.s32 	%r21, %r113, %r62;
	cvt.rn.f32.s32 	%f3, %r63;
	mul.f32 	%f4, %f3, 0f3E000000;
	cvt.rpi.f32.f32 	%f5, %f4;
	add.f32 	%f1, %f5, 0f40000000;
	and.b32  	%r114, %r7, 7;
	shr.u32 	%r115, %r7, 3;
	add.s32 	%r116, %r114, %r6;
	mad.lo.s32 	%r22, %r1, %r115, %r116;
	shl.b32 	%r117, %r7, 1;
	and.b32  	%r118, %r117, 6;
	sub.s32 	%r23, %r118, %r8;
	mul.lo.s32 	%r24, %r63, %r9;
	shl.b32 	%r119, %r63, 3;
	add.s32 	%r25, %r24, %r119;
	mov.b32 	%r194, 0;
$L__BB0_2:
	setp.ge.u32 	%p3, %r11, %r4;
	@%p3 bra 	$L__BB0_4;
	ld.param.u64 	%rd24, [_Z25ana_qk_forward_kernel_C16PfPKoS1_iiiiiii_param_1];
	add.s32 	%r120, %r194, %r12;
	shr.u32 	%r121, %r120, 3;
	and.b32  	%r122, %r7, 1;
	add.s32 	%r123, %r121, %r122;
	mul.wide.u32 	%rd9, %r123, 16;
	add.s64 	%rd8, %rd24, %rd9;
	// begin inline asm
	cp.async.ca.shared.global [%rd1], [%rd8], 16;

	// end inline asm
$L__BB0_4:
	// begin inline asm
	cp.async.wait_all;

	// end inline asm
	bar.sync 	0;
	// begin inline asm
	ldmatrix.sync.aligned.x4.m8n8.shared.b16 {%r124, %r125, %r126, %r127}, [%r13];

	// end inline asm
	bar.sync 	0;
	@%p3 bra 	$L__BB0_6;
	add.s32 	%r129, %r194, %r12;
	shr.u32 	%r130, %r129, 3;
	and.b32  	%r131, %r7, 1;
	add.s32 	%r132, %r130, %r131;
	mul.wide.u32 	%rd12, %r132, 16;
	add.s64 	%rd11, %rd6, %rd12;
	// begin inline asm
	cp.async.ca.shared.global [%rd2], [%rd11], 16;

	// end inline asm
$L__BB0_6:
	ld.param.u32 	%r192, [_Z25ana_qk_forward_kernel_C16PfPKoS1_iiiiiii_param_7];
	shl.b32 	%r133, %r192, 1;
	setp.ge.s32 	%p5, %r14, %r133;
	@%p5 bra 	$L__BB0_10;
	ld.param.u32 	%r193, [_Z25ana_qk_forward_kernel_C16PfPKoS1_iiiiiii_param_7];
	shr.u32 	%r138, %r14, 1;
	sub.s32 	%r139, %r193, %r138;
	setp.lt.u32 	%p8, %r3, %r139;
	@%p8 bra 	$L__BB0_9;
	add.s32 	%r140, %r194, %r21;
	shr.u32 	%r141, %r140, 3;
	and.b32  	%r142, %r7, 1;
	add.s32 	%r143, %r141, %r142;
	mul.wide.u32 	%rd19, %r143, 16;
	add.s64 	%rd18, %rd6, %rd19;
	cvt.u64.u32 	%rd17, %r20;
	// begin inline asm
	cp.async.ca.shared.global [%rd17], [%rd18], 16;

	// end inline asm
	bra.uni 	$L__BB0_14;
$L__BB0_9:
	mov.b64 	%rd20, 0;
	st.shared.v2.u64 	[%r20], {%rd20, %rd20};
	bra.uni 	$L__BB0_14;
$L__BB0_10:
	setp.lt.u32 	%p6, %r15, %r16;
	@%p6 bra 	$L__BB0_14;
	setp.ge.u32 	%p7, %r17, %r61;
	@%p7 bra 	$L__BB0_13;
	add.s32 	%r134, %r194, %r19;
	shr.u32 	%r135, %r134, 3;
	and.b32  	%r136, %r7, 1;
	add.s32 	%r137, %r135, %r136;
	mul.wide.u32 	%rd16, %r137, 16;
	add.s64 	%rd15, %rd6, %rd16;
	cvt.u64.u32 	%rd14, %r18;
	// begin inline asm
	cp.async.ca.shared.global [%rd14], [%rd15], 16;

	// end inline asm
	bra.uni 	$L__BB0_14;
$L__BB0_13:
	mov.b64 	%rd13, 0;
	st.shared.v2.u64 	[%r18], {%rd13, %rd13};
$L__BB0_14:
	setp.leu.f32 	%p9, %f1, 0f00000000;
	// begin inline asm
	cp.async.wait_all;

	// end inline asm
	bar.sync 	0;
	@%p9 bra 	$L__BB0_40;
	mov.b32 	%r197, 0;
$L__BB0_16:
	setp.gt.u32 	%p10, %r7, 15;
	@%p10 bra 	$L__BB0_18;
	shl.b32 	%r148, %r197, 3;
	add.s32 	%r149, %r22, %r148;
	shl.b32 	%r150, %r149, 4;
	mov.u32 	%r151, shares8;
	add.s32 	%r147, %r151, %r150;
	// begin inline asm
	ldmatrix.sync.aligned.x2.m8n8.shared.b16 {%r203, %r202}, [%r147];

	// end inline asm
$L__BB0_18:
	setp.ne.s32 	%p11, %r194, 0;
	mov.b32 	%r165, 0;
	// begin inline asm
	mma.sync.aligned.m16n8k16.row.col.f32.bf16.bf16.f32 {%r152, %r153, %r154, %r155}, {%r124, %r125, %r126, %r127}, {%r203, %r202}, {%r165, %r165, %r165, %r165};

	// end inline asm
	bar.sync 	0;
	shl.b32 	%r166, %r197, 3;
	add.s32 	%r44, %r23, %r166;
	@%p11 bra 	$L__BB0_29;
	setp.ge.s32 	%p26, %r10, %r61;
	@%p26 bra 	$L__BB0_24;
	setp.lt.s32 	%p27, %r44, 0;
	setp.ge.s32 	%p28, %r44, %r63;
	add.s32 	%r175, %r44, %r24;
	shl.b32 	%r176, %r175, 2;
	add.s32 	%r45, %r2, %r176;
	or.pred  	%p29, %p27, %p28;
	@%p29 bra 	$L__BB0_22;
	st.shared.u32 	[%r45], %r152;
$L__BB0_22:
	setp.lt.s32 	%p30, %r44, -1;
	add.s32 	%r177, %r44, 1;
	setp.ge.s32 	%p31, %r177, %r63;
	or.pred  	%p32, %p30, %p31;
	@%p32 bra 	$L__BB0_24;
	st.shared.u32 	[%r45+4], %r153;
$L__BB0_24:
	add.s32 	%r178, %r10, 8;
	setp.ge.s32 	%p33, %r178, %r61;
	@%p33 bra 	$L__BB0_39;
	setp.lt.s32 	%p34, %r44, 8;
	add.s32 	%r179, %r44, -8;
	setp.ge.s32 	%p35, %r179, %r63;
	add.s32 	%r180, %r25, %r44;
	shl.b32 	%r181, %r180, 2;
	add.s32 	%r46, %r2, %r181;
	or.pred  	%p36, %p34, %p35;
	@%p36 bra 	$L__BB0_27;
	st.shared.u32 	[%r46+-32], %r154;
$L__BB0_27:
	setp.lt.s32 	%p37, %r44, 7;
	add.s32 	%r182, %r44, -7;
	setp.ge.s32 	%p38, %r182, %r63;
	or.pred  	%p39, %p37, %p38;
	@%p39 bra 	$L__BB0_39;
	st.shared.u32 	[%r46+-28], %r155;
	bra.uni 	$L__BB0_39;
$L__BB0_29:
	setp.ge.s32 	%p12, %r10, %r61;
	@%p12 bra 	$L__BB0_34;
	setp.lt.s32 	%p13, %r44, 0;
	setp.ge.s32 	%p14, %r44, %r63;
	add.s32 	%r167, %r44, %r24;
	shl.b32 	%r168, %r167, 2;
	add.s32 	%r47, %r2, %r168;
	or.pred  	%p15, %p13, %p14;
	@%p15 bra 	$L__BB0_32;
	mov.b32 	%f6, %r152;
	ld.shared.f32 	%f7, [%r47];
	add.f32 	%f8, %f7, %f6;
	st.shared.f32 	[%r47], %f8;
$L__BB0_32:
	setp.lt.s32 	%p16, %r44, -1;
	add.s32 	%r169, %r44, 1;
	setp.ge.s32 	%p17, %r169, %r63;
	or.pred  	%p18, %p16, %p17;
	@%p18 bra 	$L__BB0_34;
	mov.b32 	%f9, %r153;
	ld.shared.f32 	%f10, [%r47+4];
	add.f32 	%f11, %f10, %f9;
	st.shared.f32 	[%r47+4], %f11;
$L__BB0_34:
	add.s32 	%r170, %r10, 8;
	setp.ge.s32 	%p19, %r170, %r61;
	@%p19 bra 	$L__BB0_39;
	setp.lt.s32 	%p20, %r44, 8;
	add.s32 	%r171, %r44, -8;
	setp.ge.s32 	%p21, %r171, %r63;
	add.s32 	%r172, %r25, %r44;
	shl.b32 	%r173, %r172, 2;
	add.s32 	%r48, %r2, %r173;
	or.pred  	%p22, %p20, %p21;
	@%p22 bra 	$L__BB0_37;
	mov.b32 	%f12, %r154;
	ld.shared.f32 	%f13, [%r48+-32];
	add.f32 	%f14, %f13, %f12;
	st.shared.f32 	[%r48+-32], %f14;
$L__BB0_37:
	setp.lt.s32 	%p23, %r44, 7;
	add.s32 	%r174, %r44, -7;
	setp.ge.s32 	%p24, %r174, %r63;
	or.pred  	%p25, %p23, %p24;
	@%p25 bra 	$L__BB0_39;
	mov.b32 	%f15, %r155;
	ld.shared.f32 	%f16, [%r48+-28];
	add.f32 	%f17, %f16, %f15;
	st.shared.f32 	[%r48+-28], %f17;
$L__BB0_39:
	add.s32 	%r197, %r197, 1;
	cvt.rn.f32.u32 	%f18, %r197;
	setp.gt.f32 	%p40, %f1, %f18;
	@%p40 bra 	$L__BB0_16;
$L__BB0_40:
	add.s32 	%r194, %r194, 16;
	setp.lt.s32 	%p41, %r194, %r62;
	@%p41 bra 	$L__BB0_2;
$L__BB0_41:
	bar.sync 	0;
	cvt.rn.f32.s32 	%f19, %r65;
	cvt.rn.f32.s32 	%f20, %r63;
	mul.f32 	%f21, %f20, %f19;
	mul.f32 	%f22, %f21, 0f3D000000;
	mov.u32 	%r53, %ntid.y;
	cvt.rn.f32.u32 	%f23, %r53;
	div.rn.f32 	%f24, %f22, %f23;
	cvt.rpi.f32.f32 	%f2, %f24;
	setp.leu.f32 	%p42, %f2, 0f00000000;
	@%p42 bra 	$L__BB0_46;
	ld.param.u64 	%rd23, [_Z25ana_qk_forward_kernel_C16PfPKoS1_iiiiiii_param_0];
	shl.b32 	%r54, %r53, 5;
	shl.b32 	%r55, %r5, 5;
	mul.lo.s32 	%r56, %r4, %r63;
	mov.u32 	%r184, %ctaid.x;
	mad.lo.s32 	%r185, %r61, %r184, %r3;
	mul.lo.s32 	%r57, %r185, %r63;
	cvta.to.global.u64 	%rd3, %rd23;
	mov.b32 	%r204, 0;
$L__BB0_43:
	mad.lo.s32 	%r186, %r54, %r204, %r55;
	add.s32 	%r59, %r186, %r7;
	setp.ge.s32 	%p43, %r59, %r56;
	@%p43 bra 	$L__BB0_45;
	shl.b32 	%r188, %r59, 2;
	add.s32 	%r189, %r2, %r188;
	ld.shared.f32 	%f25, [%r189];
	add.s32 	%r190, %r57, %r59;
	mul.wide.s32 	%rd21, %r190, 4;
	add.s64 	%rd22, %rd3, %rd21;
	st.global.f32 	[%rd22], %f25;
$L__BB0_45:
	add.s32 	%r204, %r204, 1;
	cvt.rn.f32.u32 	%f26, %r204;
	setp.gt.f32 	%p44, %f2, %f26;
	@%p44 bra 	$L__BB0_43;
$L__BB0_46:
	ret;

}
	// .globl	_Z24ana_qk_forward_kernel_C8PfPKoS1_iiiiiii
.visible .entry _Z24ana_qk_forward_kernel_C8PfPKoS1_iiiiiii(
	.param .u64 .ptr .align 1 _Z24ana_qk_forward_kernel_C8PfPKoS1_iiiiiii_param_0,
	.param .u64 .ptr .align 1 _Z24ana_qk_forward_kernel_C8PfPKoS1_iiiiiii_param_1,
	.param .u64 .ptr .align 1 _Z24ana_qk_forward_kernel_C8PfPKoS1_iiiiiii_param_2,
	.param .u32 _Z24ana_qk_forward_kernel_C8PfPKoS1_iiiiiii_param_3,
	.param .u32 _Z24ana_qk_forward_kernel_C8PfPKoS1_iiiiiii_param_4,
	.param .u32 _Z24ana_qk_forward_kernel_C8PfPKoS1_iiiiiii_param_5,
	.param .u32 _Z24ana_qk_forward_kernel_C8PfPKoS1_iiiiiii_param_6,
	.param .u32 _Z24ana_qk_forward_kernel_C8PfPKoS1_iiiiiii_param_7,
	.param .u32 _Z24ana_qk_forward_kernel_C8PfPKoS1_iiiiiii_param_8,
	.param .u32 _Z24ana_qk_forward_kernel_C8PfPKoS1_iiiiiii_param_9
)
{
	.reg .pred 	%p<47>;
	.reg .b32 	%r<163>;
	.reg .b32 	%f<27>;
	.reg .b64 	%rd<23>;

	ld.param.u64 	%rd4, [_Z24ana_qk_forward_kernel_C8PfPKoS1_iiiiiii_param_1];
	ld.param.u64 	%rd5, [_Z24ana_qk_forward_kernel_C8PfPKoS1_iiiiiii_param_2];
	ld.param.u32 	%r55, [_Z24ana_qk_forward_kernel_C8PfPKoS1_iiiiiii_param_4];
	ld.param.u32 	%r56, [_Z24ana_qk_forward_kernel_C8PfPKoS1_iiiiiii_param_5];
	ld.param.u32 	%r57, [_Z24ana_qk_forward_kernel_C8PfPKoS1_iiiiiii_param_6];
	ld.param.u32 	%r58, [_Z24ana_qk_forward_kernel_C8PfPKoS1_iiiiiii_param_7];
	ld.param.u32 	%r59, [_Z24ana_qk_forward_kernel_C8PfPKoS1_iiiiiii_param_8];
	ld.param.u32 	%r60, [_Z24ana_qk_forward_kernel_C8PfPKoS1_iiiiiii_param_9];
	add.s32 	%r61, %r59, %r58;
	add.s32 	%r62, %r61, %r60;
	shl.b32 	%r63, %r62, 4;
	mov.u32 	%r64, shares8;
	add.s32 	%r1, %r64, %r63;
	mov.u32 	%r65, %ctaid.y;
	mul.lo.s32 	%r2, %r59, %r65;
	sub.s32 	%r66, %r55, %r2;
	min.u32 	%r3, %r59, %r66;
	mov.u32 	%r4, %tid.y;
	shl.b32 	%r5, %r4, 4;
	mov.u32 	%r6, %tid.x;
	shr.u32 	%r7, %r6, 2;
	add.s32 	%r8, %r5, %r7;
	add.s32 	%r9, %r2, %r8;
	setp.lt.s32 	%p2, %r56, 1;
	@%p2 bra 	$L__BB1_41;
	shr.u32 	%r69, %r6, 1;
	add.s32 	%r10, %r5, %r69;
	mov.u32 	%r70, %ctaid.x;
	mul.lo.s32 	%r71, %r55, %r70;
	add.s32 	%r72, %r10, %r71;
	add.s32 	%r73, %r72, %r2;
	mul.lo.s32 	%r11, %r73, %r56;
	setp.lt.u32 	%p3, %r6, 16;
	add.s32 	%r74, %r5, %r6;
	setp.lt.u32 	%p4, %r74, %r3;
	and.pred  	%p1, %p3, %p4;
	add.s32 	%r75, %r74, %r58;
	shl.b32 	%r76, %r75, 4;
	add.s32 	%r78, %r64, %r76;
	cvt.u64.u32 	%rd1, %r78;
	add.s32 	%r79, %r74, %r71;
	add.s32 	%r80, %r79, %r2;
	mul.lo.s32 	%r13, %r80, %r56;
	add.s32 	%r14, %r74, %r5;
	add.s32 	%r15, %r60, %r14;
	mov.u32 	%r81, %ntid.x;
	mov.u32 	%r82, %ntid.y;
	mul.lo.s32 	%r16, %r81, %r82;
	sub.s32 	%r83, %r15, %r16;
	add.s32 	%r84, %r2, %r59;
	add.s32 	%r17, %r83, %r84;
	add.s32 	%r85, %r3, %r58;
	add.s32 	%r86, %r85, %r83;
	shl.b32 	%r87, %r86, 4;
	add.s32 	%r18, %r64, %r87;
	add.s32 	%r88, %r17, %r71;
	mul.lo.s32 	%r19, %r88, %r56;
	sub.s32 	%r20, %r58, %r14;
	shl.b32 	%r89, %r14, 4;
	add.s32 	%r21, %r64, %r89;
	add.s32 	%r90, %r71, %r14;
	sub.s32 	%r91, %r90, %r58;
	add.s32 	%r92, %r91, %r2;
	mul.lo.s32 	%r22, %r92, %r56;
	cvt.rn.f32.s32 	%f3, %r57;
	mul.f32 	%f4, %f3, 0f3E000000;
	cvt.rpi.f32.f32 	%f5, %f4;
	add.f32 	%f1, %f5, 0f40000000;
	shl.b32 	%r93, %r6, 1;
	and.b32  	%r94, %r93, 6;
	sub.s32 	%r23, %r94, %r7;
	mul.lo.s32 	%r24, %r57, %r8;
	add.s32 	%r25, %r9, 8;
	shl.b32 	%r95, %r57, 3;
	add.s32 	%r26, %r24, %r95;
	mov.b32 	%r156, 0;
	not.pred 	%p6, %p1;
$L__BB1_2:
	setp.ge.u32 	%p5, %r10, %r3;
	@%p5 bra 	$L__BB1_4;
	add.s32 	%r96, %r156, %r11;
	shr.u32 	%r97, %r96, 3;
	mul.wide.u32 	%rd8, %r97, 16;
	add.s64 	%rd7, %rd4, %rd8;
	shl.b32 	%r98, %r10, 4;
	mov.u32 	%r99, shares8;
	add.s32 	%r100, %r99, %r98;
	cvt.u64.u32 	%rd6, %r100;
	// begin inline asm
	cp.async.ca.shared.global [%rd6], [%rd7], 16;

	// end inline asm
$L__BB1_4:
	shl.b32 	%r104, %r4, 8;
	shl.b32 	%r105, %r6, 4;
	and.b32  	%r106, %r105, 240;
	or.b32  	%r107, %r104, %r106;
	mov.u32 	%r108, shares8;
	add.s32 	%r103, %r108, %r107;
	// begin inline asm
	cp.async.wait_all;

	// end inline asm
	bar.sync 	0;
	// begin inline asm
	ldmatrix.sync.aligned.x2.m8n8.shared.b16 {%r101, %r102}, [%r103];

	// end inline asm
	bar.sync 	0;
	@%p6 bra 	$L__BB1_6;
	add.s32 	%r109, %r156, %r13;
	shr.u32 	%r110, %r109, 3;
	mul.wide.u32 	%rd11, %r110, 16;
	add.s64 	%rd10, %rd5, %rd11;
	// begin inline asm
	cp.async.ca.shared.global [%rd1], [%rd10], 16;

	// end inline asm
$L__BB1_6:
	setp.le.s32 	%p7, %r58, %r14;
	@%p7 bra 	$L__BB1_10;
	setp.lt.u32 	%p10, %r2, %r20;
	@%p10 bra 	$L__BB1_9;
	add.s32 	%r113, %r156, %r22;
	shr.u32 	%r114, %r113, 3;
	mul.wide.u32 	%rd18, %r114, 16;
	add.s64 	%rd17, %rd5, %rd18;
	cvt.u64.u32 	%rd16, %r21;
	// begin inline asm
	cp.async.ca.shared.global [%rd16], [%rd17], 16;

	// end inline asm
	bra.uni 	$L__BB1_14;
$L__BB1_9:
	mov.b64 	%rd19, 0;
	st.shared.v2.u64 	[%r21], {%rd19, %rd19};
	bra.uni 	$L__BB1_14;
$L__BB1_10:
	setp.lt.u32 	%p8, %r15, %r16;
	@%p8 bra 	$L__BB1_14;
	setp.ge.u32 	%p9, %r17, %r55;
	@%p9 bra 	$L__BB1_13;
	add.s32 	%r111, %r156, %r19;
	shr.u32 	%r112, %r111, 3;
	mul.wide.u32 	%rd15, %r112, 16;
	add.s64 	%rd14, %rd5, %rd15;
	cvt.u64.u32 	%rd13, %r18;
	// begin inline asm
	cp.async.ca.shared.global [%rd13], [%rd14], 16;

	// end inline asm
	bra.uni 	$L__BB1_14;
$L__BB1_13:
	mov.b64 	%rd12, 0;
	st.shared.v2.u64 	[%r18], {%rd12, %rd12};
$L__BB1_14:
	setp.leu.f32 	%p11, %f1, 0f00000000;
	// begin inline asm
	cp.async.wait_all;

	// end inline asm
	bar.sync 	0;
	@%p11 bra 	$L__BB1_40;
	mov.b32 	%r158, 0;
$L__BB1_16:
	setp.gt.u32 	%p12, %r6, 7;
	@%p12 bra 	$L__BB1_18;
	shl.b32 	%r118, %r158, 3;
	add.s32 	%r119, %r74, %r118;
	shl.b32 	%r120, %r119, 4;
	mov.u32 	%r121, shares8;
	add.s32 	%r117, %r121, %r120;
	// begin inline asm
	ldmatrix.sync.aligned.x1.m8n8.shared.b16 {%r161}, [%r117];

	// end inline asm
$L__BB1_18:
	setp.ne.s32 	%p13, %r156, 0;
	mov.b32 	%r132, 0;
	// begin inline asm
	mma.sync.aligned.m16n8k8.row.col.f32.bf16.bf16.f32 {%r122, %r123, %r124, %r125}, {%r101, %r102}, {%r161}, {%r132, %r132, %r132, %r132};

	// end inline asm
	bar.sync 	0;
	shl.b32 	%r133, %r158, 3;
	add.s32 	%r39, %r23, %r133;
	@%p13 bra 	$L__BB1_29;
	setp.ge.s32 	%p28, %r9, %r55;
	@%p28 bra 	$L__BB1_24;
	setp.lt.s32 	%p29, %r39, 0;
	setp.ge.s32 	%p30, %r39, %r57;
	add.s32 	%r141, %r39, %r24;
	shl.b32 	%r142, %r141, 2;
	add.s32 	%r40, %r1, %r142;
	or.pred  	%p31, %p29, %p30;
	@%p31 bra 	$L__BB1_22;
	st.shared.u32 	[%r40], %r122;
$L__BB1_22:
	setp.lt.s32 	%p32, %r39, -1;
	add.s32 	%r143, %r39, 1;
	setp.ge.s32 	%p33, %r143, %r57;
	or.pred  	%p34, %p32, %p33;
	@%p34 bra 	$L__BB1_24;
	st.shared.u32 	[%r40+4], %r123;
$L__BB1_24:
	setp.ge.s32 	%p35, %r25, %r55;
	@%p35 bra 	$L__BB1_39;
	setp.lt.s32 	%p36, %r39, 8;
	add.s32 	%r144, %r39, -8;
	setp.ge.s32 	%p37, %r144, %r57;
	add.s32 	%r145, %r26, %r39;
	shl.b32 	%r146, %r145, 2;
	add.s32 	%r41, %r1, %r146;
	or.pred  	%p38, %p36, %p37;
	@%p38 bra 	$L__BB1_27;
	st.shared.u32 	[%r41+-32], %r124;
$L__BB1_27:
	setp.lt.s32 	%p39, %r39, 7;
	add.s32 	%r147, %r39, -7;
	setp.ge.s32 	%p40, %r147, %r57;
	or.pred  	%p41, %p39, %p40;
	@%p41 bra 	$L__BB1_39;
	st.shared.u32 	[%r41+-28], %r125;
	bra.uni 	$L__BB1_39;
$L__BB1_29:
	setp.ge.s32 	%p14, %r9, %r55;
	@%p14 bra 	$L__BB1_34;
	setp.lt.s32 	%p15, %r39, 0;
	setp.ge.s32 	%p16, %r39, %r57;
	add.s32 	%r134, %r39, %r24;
	shl.b32 	%r135, %r134, 2;
	add.s32 	%r42, %r1, %r135;
	or.pred  	%p17, %p15, %p16;
	@%p17 bra 	$L__BB1_32;
	mov.b32 	%f6, %r122;
	ld.shared.f32 	%f7, [%r42];
	add.f32 	%f8, %f7, %f6;
	st.shared.f32 	[%r42], %f8;
$L__BB1_32:
	setp.lt.s32 	%p18, %r39, -1;
	add.s32 	%r136, %r39, 1;
	setp.ge.s32 	%p19, %r136, %r57;
	or.pred  	%p20, %p18, %p19;
	@%p20 bra 	$L__BB1_34;
	mov.b32 	%f9, %r123;
	ld.shared.f32 	%f10, [%r42+4];
	add.f32 	%f11, %f10, %f9;
	st.shared.f32 	[%r42+4], %f11;
$L__BB1_34:
	setp.ge.s32 	%p21, %r25, %r55;
	@%p21 bra 	$L__BB1_39;
	setp.lt.s32 	%p22, %r39, 8;
	add.s32 	%r137, %r39, -8;
	setp.ge.s32 	%p23, %r137, %r57;
	add.s32 	%r138, %r26, %r39;
	shl.b32 	%r139, %r138, 2;
	add.s32 	%r43, %r1, %r139;
	or.pred  	%p24, %p22, %p23;
	@%p24 bra 	$L__BB1_37;
	mov.b32 	%f12, %r124;
	ld.shared.f32 	%f13, [%r43+-32];
	add.f32 	%f14, %f13, %f12;
	st.shared.f32 	[%r43+-32], %f14;
$L__BB1_37:
	setp.lt.s32 	%p25, %r39, 7;
	add.s32 	%r140, %r39, -7;
	setp.ge.s32 	%p26, %r140, %r57;
	or.pred  	%p27, %p25, %p26;
	@%p27 bra 	$L__BB1_39;
	mov.b32 	%f15, %r125;
	ld.shared.f32 	%f16, [%r43+-28];
	add.f32 	%f17, %f16, %f15;
	st.shared.f32 	[%r43+-28], %f17;
$L__BB1_39:
	add.s32 	%r158, %r158, 1;
	cvt.rn.f32.u32 	%f18, %r158;
	setp.gt.f32 	%p42, %f1, %f18;
	@%p42 bra 	$L__BB1_16;
$L__BB1_40:
	add.s32 	%r156, %r156, 8;
	setp.lt.s32 	%p43, %r156, %r56;
	@%p43 bra 	$L__BB1_2;
$L__BB1_41:
	bar.sync 	0;
	cvt.rn.f32.s32 	%f19, %r59;
	cvt.rn.f32.s32 	%f20, %r57;
	mul.f32 	%f21, %f20, %f19;
	mul.f32 	%f22, %f21, 0f3D000000;
	mov.u32 	%r47, %ntid.y;
	cvt.rn.f32.u32 	%f23, %r47;
	div.rn.f32 	%f24, %f22, %f23;
	cvt.rpi.f32.f32 	%f2, %f24;
	setp.leu.f32 	%p44, %f2, 0f00000000;
	@%p44 bra 	$L__BB1_46;
	ld.param.u64 	%rd22, [_Z24ana_qk_forward_kernel_C8PfPKoS1_iiiiiii_param_0];
	shl.b32 	%r48, %r47, 5;
	shl.b32 	%r49, %r4, 5;
	mul.lo.s32 	%r50, %r3, %r57;
	mov.u32 	%r149, %ctaid.x;
	mad.lo.s32 	%r150, %r55, %r149, %r2;
	mul.lo.s32 	%r51, %r150, %r57;
	cvta.to.global.u64 	%rd2, %rd22;
	mov.b32 	%r162, 0;
$L__BB1_43:
	mad.lo.s32 	%r151, %r48, %r162, %r49;
	add.s32 	%r53, %r151, %r6;
	setp.ge.s32 	%p45, %r53, %r50;
	@%p45 bra 	$L__BB1_45;
	shl.b32 	%r153, %r53, 2;
	add.s32 	%r154, %r1, %r153;
	ld.shared.f32 	%f25, [%r154];
	add.s32 	%r155, %r51, %r53;
	mul.wide.s32 	%rd20, %r155, 4;
	add.s64 	%rd21, %rd2, %rd20;
	st.global.f32 	[%rd21], %f25;
$L__BB1_45:
	add.s32 	%r162, %r162, 1;
	cvt.rn.f32.u32 	%f26, %r162;
	setp.gt.f32 	%p46, %f2, %f26;
	@%p46 bra 	$L__BB1_43;
$L__BB1_46:
	ret;

}
	// .globl	_Z21ana_q_backward_kernelP14__nv_bfloat162PKfPKoiiiiiii
.visible .entry _Z21ana_q_backward_kernelP14__nv_bfloat162PKfPKoiiiiiii(
	.param .u64 .ptr .align 1 _Z21ana_q_backward_kernelP14__nv_bfloat162PKfPKoiiiiiii_param_0,
	.param .u64 .ptr .align 1 _Z21ana_q_backward_kernelP14__nv_bfloat162PKfPKoiiiiiii_param_1,
	.param .u64 .ptr .align 1 _Z21ana_q_backward_kernelP14__nv_bfloat162PKfPKoiiiiiii_param_2,
	.param .u32 _Z21ana_q_backward_kernelP14__nv_bfloat162PKfPKoiiiiiii_param_3,
	.param .u32 _Z21ana_q_backward_kernelP14__nv_bfloat162PKfPKoiiiiiii_param_4,
	.param .u32 _Z21ana_q_backward_kernelP14__nv_bfloat162PKfPKoiiiiiii_param_5,
	.param .u32 _Z21ana_q_backward_kernelP14__nv_bfloat162PKfPKoiiiiiii_param_6,
	.param .u32 _Z21ana_q_backward_kernelP14__nv_bfloat162PKfPKoiiiiiii_param_7,
	.param .u32 _Z21ana_q_backward_kernelP14__nv_bfloat162PKfPKoiiiiiii_param_8,
	.param .u32 _Z21ana_q_backward_kernelP14__nv_bfloat162PKfPKoiiiiiii_param_9
)
{
	.reg .pred 	%p<45>;
	.reg .b16 	%rs<26>;
	.reg .b32 	%r<195>;
	.reg .b32 	%f<31>;
	.reg .b64 	%rd<24>;

	ld.param.u64 	%rd6, [_Z21ana_q_backward_kernelP14__nv_bfloat162PKfPKoiiiiiii_param_0];
	ld.param.u64 	%rd4, [_Z21ana_q_backward_kernelP14__nv_bfloat162PKfPKoiiiiiii_param_1];
	ld.param.u64 	%rd5, [_Z21ana_q_backward_kernelP14__nv_bfloat162PKfPKoiiiiiii_param_2];
	ld.param.u32 	%r79, [_Z21ana_q_backward_kernelP14__nv_bfloat162PKfPKoiiiiiii_param_4];
	ld.param.u32 	%r80, [_Z21ana_q_backward_kernelP14__nv_bfloat162PKfPKoiiiiiii_param_5];
	ld.param.u32 	%r81, [_Z21ana_q_backward_kernelP14__nv_bfloat162PKfPKoiiiiiii_param_6];
	ld.param.u32 	%r82, [_Z21ana_q_backward_kernelP14__nv_bfloat162PKfPKoiiiiiii_param_7];
	ld.param.u32 	%r83, [_Z21ana_q_backward_kernelP14__nv_bfloat162PKfPKoiiiiiii_param_8];
	ld.param.u32 	%r84, [_Z21ana_q_backward_kernelP14__nv_bfloat162PKfPKoiiiiiii_param_9];
	cvta.to.global.u64 	%rd1, %rd6;
	add.s32 	%r85, %r83, %r82;
	add.s32 	%r86, %r85, %r84;
	shl.b32 	%r87, %r86, 4;
	mov.u32 	%r88, shares8;
	add.s32 	%r1, %r88, %r87;
	mov.u32 	%r89, %ctaid.y;
	mul.lo.s32 	%r2, %r83, %r89;
	sub.s32 	%r90, %r79, %r2;
	min.u32 	%r3, %r83, %r90;
	mov.u32 	%r91, %ctaid.x;
	mul.lo.s32 	%r4, %r79, %r91;
	add.s32 	%r5, %r2, %r4;
	cvt.rn.f32.s32 	%f12, %r83;
	cvt.rn.f32.s32 	%f1, %r81;
	mul.f32 	%f13, %f1, %f12;
	mul.f32 	%f14, %f13, 0f3D000000;
	mov.u32 	%r6, %ntid.y;
	cvt.rn.f32.u32 	%f15, %r6;
	div.rn.f32 	%f16, %f14, %f15;
	cvt.rpi.f32.f32 	%f2, %f16;
	setp.leu.f32 	%p1, %f2, 0f00000000;
	@%p1 bra 	$L__BB2_5;
	shl.b32 	%r7, %r6, 5;
	mov.u32 	%r93, %tid.y;
	shl.b32 	%r8, %r93, 5;
	mov.u32 	%r9, %tid.x;
	mul.lo.s32 	%r10, %r3, %r81;
	mul.lo.s32 	%r11, %r5, %r81;
	cvta.to.global.u64 	%rd2, %rd4;
	mov.b32 	%r176, 0;
$L__BB2_2:
	mad.lo.s32 	%r94, %r7, %r176, %r8;
	add.s32 	%r13, %r94, %r9;
	setp.ge.s32 	%p2, %r13, %r10;
	@%p2 bra 	$L__BB2_4;
	add.s32 	%r96, %r13, %r11;
	mul.wide.s32 	%rd7, %r96, 4;
	add.s64 	%rd8, %rd2, %rd7;
	ld.global.nc.f32 	%f17, [%rd8];
	// begin inline asm
	{  cvt.rn.bf16.f32 %rs3, %f17;}

	// end inline asm
	shl.b32 	%r97, %r13, 1;
	add.s32 	%r98, %r1, %r97;
	st.shared.u16 	[%r98], %rs3;
$L__BB2_4:
	add.s32 	%r176, %r176, 1;
	cvt.rn.f32.u32 	%f18, %r176;
	setp.gt.f32 	%p3, %f2, %f18;
	@%p3 bra 	$L__BB2_2;
$L__BB2_5:
	mov.u32 	%r15, %tid.x;
	shr.u32 	%r16, %r15, 2;
	mov.u32 	%r17, %tid.y;
	shl.b32 	%r99, %r17, 4;
	add.s32 	%r18, %r99, %r16;
	add.s32 	%r19, %r2, %r18;
	setp.lt.s32 	%p4, %r80, 1;
	@%p4 bra 	$L__BB2_49;
	shl.b32 	%r101, %r15, 1;
	and.b32  	%r102, %r101, 6;
	shl.b32 	%r103, %r17, 5;
	add.s32 	%r20, %r103, %r15;
	add.s32 	%r104, %r82, %r20;
	shl.b32 	%r105, %r104, 4;
	add.s32 	%r107, %r88, %r105;
	cvt.u64.u32 	%rd3, %r107;
	add.s32 	%r108, %r5, %r20;
	mul.lo.s32 	%r21, %r108, %r80;
	add.s32 	%r22, %r84, %r20;
	mov.u32 	%r109, %ntid.x;
	mul.lo.s32 	%r23, %r109, %r6;
	sub.s32 	%r110, %r22, %r23;
	add.s32 	%r111, %r2, %r83;
	add.s32 	%r24, %r110, %r111;
	add.s32 	%r112, %r3, %r82;
	add.s32 	%r113, %r112, %r110;
	shl.b32 	%r114, %r113, 4;
	add.s32 	%r25, %r88, %r114;
	add.s32 	%r115, %r24, %r4;
	mul.lo.s32 	%r26, %r115, %r80;
	shl.b32 	%r116, %r20, 4;
	add.s32 	%r27, %r88, %r116;
	sub.s32 	%r117, %r20, %r82;
	add.s32 	%r118, %r117, %r5;
	mul.lo.s32 	%r28, %r118, %r80;
	mul.f32 	%f19, %f1, 0f3D800000;
	cvt.rpi.f32.f32 	%f20, %f19;
	add.f32 	%f3, %f20, 0f3F800000;
	sub.s32 	%r29, %r102, %r16;
	mul.lo.s32 	%r30, %r81, %r18;
	shl.b32 	%r119, %r81, 3;
	add.s32 	%r31, %r30, %r119;
	add.s32 	%r32, %r112, %r84;
	add.s32 	%r120, %r19, %r4;
	mad.lo.s32 	%r33, %r120, %r80, %r102;
	add.s32 	%r121, %r120, 8;
	mad.lo.s32 	%r34, %r121, %r80, %r102;
	mov.b32 	%r177, 0;
	cvt.u64.u32 	%rd16, %r27;
	cvt.u64.u32 	%rd13, %r25;
$L__BB2_7:
	setp.ge.s32 	%p5, %r20, %r3;
	@%p5 bra 	$L__BB2_9;
	add.s32 	%r122, %r177, %r21;
	shr.u32 	%r123, %r122, 3;
	mul.wide.u32 	%rd11, %r123, 16;
	add.s64 	%rd10, %rd5, %rd11;
	// begin inline asm
	cp.async.ca.shared.global [%rd3], [%rd10], 16;

	// end inline asm
$L__BB2_9:
	setp.ge.s32 	%p6, %r20, %r82;
	@%p6 bra 	$L__BB2_13;
	sub.s32 	%r126, %r82, %r20;
	setp.lt.u32 	%p9, %r2, %r126;
	@%p9 bra 	$L__BB2_12;
	add.s32 	%r127, %r177, %r28;
	shr.u32 	%r128, %r127, 3;
	mul.wide.u32 	%rd18, %r128, 16;
	add.s64 	%rd17, %rd5, %rd18;
	// begin inline asm
	cp.async.ca.shared.global [%rd16], [%rd17], 16;

	// end inline asm
	bra.uni 	$L__BB2_17;
$L__BB2_12:
	mov.b64 	%rd19, 0;
	st.shared.v2.u64 	[%r27], {%rd19, %rd19};
	bra.uni 	$L__BB2_17;
$L__BB2_13:
	setp.lt.u32 	%p7, %r22, %r23;
	@%p7 bra 	$L__BB2_17;
	setp.ge.u32 	%p8, %r24, %r79;
	@%p8 bra 	$L__BB2_16;
	add.s32 	%r124, %r177, %r26;
	shr.u32 	%r125, %r124, 3;
	mul.wide.u32 	%rd15, %r125, 16;
	add.s64 	%rd14, %rd5, %rd15;
	// begin inline asm
	cp.async.ca.shared.global [%rd13], [%rd14], 16;

	// end inline asm
	bra.uni 	$L__BB2_17;
$L__BB2_16:
	mov.b64 	%rd12, 0;
	st.shared.v2.u64 	[%r25], {%rd12, %rd12};
$L__BB2_17:
	setp.leu.f32 	%p10, %f3, 0f00000000;
	// begin inline asm
	cp.async.wait_all;

	// end inline asm
	bar.sync 	0;
	mov.f32 	%f27, 0f00000000;
	mov.f32 	%f28, %f27;
	mov.f32 	%f29, %f27;
	mov.f32 	%f30, %f27;
	@%p10 bra 	$L__BB2_44;
	mov.b32 	%r178, 0;
	mov.u32 	%r179, %r178;
	mov.u32 	%r180, %r178;
	mov.u32 	%r181, %r178;
	mov.u32 	%r182, %r178;
$L__BB2_19:
	setp.ge.s32 	%p11, %r19, %r79;
	shl.b32 	%r131, %r178, 4;
	add.s32 	%r41, %r29, %r131;
	mov.b32 	%r186, 0;
	mov.u32 	%r184, %r186;
	@%p11 bra 	$L__BB2_28;
	setp.lt.s32 	%p12, %r41, 0;
	setp.ge.s32 	%p13, %r41, %r81;
	add.s32 	%r133, %r41, %r30;
	shl.b32 	%r134, %r133, 1;
	add.s32 	%r42, %r1, %r134;
	mov.b32 	%r184, 0;
	or.pred  	%p14, %p12, %p13;
	@%p14 bra 	$L__BB2_22;
	ld.shared.u16 	%rs4, [%r42];
	mov.b16 	%rs5, 0;
	mov.b32 	%r184, {%rs4, %rs5};
$L__BB2_22:
	setp.lt.s32 	%p15, %r41, -1;
	add.s32 	%r135, %r41, 1;
	setp.ge.s32 	%p16, %r135, %r81;
	or.pred  	%p17, %p15, %p16;
	@%p17 bra 	$L__BB2_24;
	ld.shared.u16 	%rs6, [%r42+2];
	cvt.u16.u32 	%rs7, %r184;
	mov.b32 	%r184, {%rs7, %rs6};
$L__BB2_24:
	setp.lt.s32 	%p18, %r41, -8;
	add.s32 	%r137, %r41, 8;
	setp.ge.s32 	%p19, %r137, %r81;
	mov.b32 	%r186, 0;
	or.pred  	%p20, %p18, %p19;
	@%p20 bra 	$L__BB2_26;
	ld.shared.u16 	%rs8, [%r42+16];
	mov.b16 	%rs9, 0;
	mov.b32 	%r186, {%rs8, %rs9};
$L__BB2_26:
	setp.lt.s32 	%p21, %r41, -9;
	add.s32 	%r138, %r41, 9;
	setp.ge.s32 	%p22, %r138, %r81;
	or.pred  	%p23, %p21, %p22;
	@%p23 bra 	$L__BB2_28;
	ld.shared.u16 	%rs10, [%r42+18];
	cvt.u16.u32 	%rs11, %r186;
	mov.b32 	%r186, {%rs11, %rs10};
$L__BB2_28:
	add.s32 	%r140, %r19, 8;
	setp.ge.s32 	%p24, %r140, %r79;
	mov.b32 	%r191, 0;
	mov.u32 	%r189, %r191;
	@%p24 bra 	$L__BB2_37;
	setp.lt.s32 	%p25, %r41, 8;
	add.s32 	%r142, %r41, -8;
	setp.ge.s32 	%p26, %r142, %r81;
	add.s32 	%r143, %r31, %r41;
	shl.b32 	%r144, %r143, 1;
	add.s32 	%r52, %r1, %r144;
	mov.b32 	%r189, 0;
	or.pred  	%p27, %p25, %p26;
	@%p27 bra 	$L__BB2_31;
	ld.shared.u16 	%rs12, [%r52+-16];
	mov.b16 	%rs13, 0;
	mov.b32 	%r189, {%rs12, %rs13};
$L__BB2_31:
	setp.lt.s32 	%p28, %r41, 7;
	add.s32 	%r145, %r41, -7;
	setp.ge.s32 	%p29, %r145, %r81;
	or.pred  	%p30, %p28, %p29;
	@%p30 bra 	$L__BB2_33;
	ld.shared.u16 	%rs14, [%r52+-14];
	cvt.u16.u32 	%rs15, %r189;
	mov.b32 	%r189, {%rs15, %rs14};
$L__BB2_33:
	setp.lt.s32 	%p31, %r41, 0;
	setp.ge.s32 	%p32, %r41, %r81;
	mov.b32 	%r191, 0;
	or.pred  	%p33, %p31, %p32;
	@%p33 bra 	$L__BB2_35;
	ld.shared.u16 	%rs16, [%r52];
	mov.b16 	%rs17, 0;
	mov.b32 	%r191, {%rs16, %rs17};
$L__BB2_35:
	setp.lt.s32 	%p34, %r41, -1;
	add.s32 	%r147, %r41, 1;
	setp.ge.s32 	%p35, %r147, %r81;
	or.pred  	%p36, %p34, %p35;
	@%p36 bra 	$L__BB2_37;
	ld.shared.u16 	%rs18, [%r52+2];
	cvt.u16.u32 	%rs19, %r191;
	mov.b32 	%r191, {%rs19, %rs18};
$L__BB2_37:
	add.s32 	%r62, %r41, %r18;
	sub.s32 	%r63, %r62, %r32;
	setp.gt.s32 	%p37, %r63, -1;
	mov.b32 	%r194, 0;
	mov.u32 	%r193, %r194;
	@%p37 bra 	$L__BB2_42;
	shl.b32 	%r150, %r62, 3;
	add.s32 	%r151, %r150, %r16;
	shl.b32 	%r152, %r151, 1;
	mov.u32 	%r153, shares8;
	add.s32 	%r64, %r153, %r152;
	ld.shared.u16 	%rs1, [%r64];
	mov.b16 	%rs20, 0;
	mov.b32 	%r193, {%rs1, %rs20};
	setp.eq.s32 	%p38, %r63, -1;
	@%p38 bra 	$L__BB2_42;
	ld.shared.u16 	%rs21, [%r64+16];
	{ .reg .b16 tmp; mov.b32 {%rs22, tmp}, %r193; }
	mov.b32 	%r193, {%rs22, %rs21};
	setp.gt.u32 	%p39, %r63, -9;
	@%p39 bra 	$L__BB2_42;
	ld.shared.u16 	%rs2, [%r64+128];
	mov.b16 	%rs23, 0;
	mov.b32 	%r194, {%rs2, %rs23};
	setp.eq.s32 	%p40, %r63, -9;
	@%p40 bra 	$L__BB2_42;
	ld.shared.u16 	%rs24, [%r64+144];
	{ .reg .b16 tmp; mov.b32 {%rs25, tmp}, %r194; }
	mov.b32 	%r194, {%rs25, %rs24};
$L__BB2_42:
	// begin inline asm
	mma.sync.aligned.m16n8k16.row.col.f32.bf16.bf16.f32 {%r181, %r182, %r180, %r179}, {%r184, %r189, %r186, %r191}, {%r193, %r194}, {%r181, %r182, %r180, %r179};

	// end inline asm
	bar.sync 	0;
	add.s32 	%r178, %r178, 1;
	cvt.rn.f32.u32 	%f22, %r178;
	setp.gt.f32 	%p41, %f3, %f22;
	@%p41 bra 	$L__BB2_19;
	mov.b32 	%f28, %r181;
	mov.b32 	%f27, %r182;
	mov.b32 	%f29, %r180;
	mov.b32 	%f30, %r179;
$L__BB2_44:
	setp.ge.s32 	%p42, %r19, %r79;
	@%p42 bra 	$L__BB2_46;
	// begin inline asm
	{ cvt.rn.bf16x2.f32 %r169, %f27, %f28;}

	// end inline asm
	add.s32 	%r170, %r33, %r177;
	shr.u32 	%r171, %r170, 1;
	mul.wide.u32 	%rd20, %r171, 4;
	add.s64 	%rd21, %rd1, %rd20;
	st.global.u32 	[%rd21], %r169;
$L__BB2_46:
	add.s32 	%r172, %r19, 8;
	setp.ge.s32 	%p43, %r172, %r79;
	@%p43 bra 	$L__BB2_48;
	// begin inline asm
	{ cvt.rn.bf16x2.f32 %r173, %f30, %f29;}

	// end inline asm
	add.s32 	%r174, %r34, %r177;
	shr.u32 	%r175, %r174, 1;
	mul.wide.u32 	%rd22, %r175, 4;
	add.s64 	%rd23, %rd1, %rd22;
	st.global.u32 	[%rd23], %r173;
$L__BB2_48:
	add.s32 	%r177, %r177, 8;
	setp.lt.s32 	%p44, %r177, %r80;
	@%p44 bra 	$L__BB2_7;
$L__BB2_49:
	ret;

}
	// .globl	_Z21ana_k_backward_kernelP14__nv_bfloat162PKfPKoiiiiiii
.visible .entry _Z21ana_k_backward_kernelP14__nv_bfloat162PKfPKoiiiiiii(
	.param .u64 .ptr .align 1 _Z21ana_k_backward_kernelP14__nv_bfloat162PKfPKoiiiiiii_param_0,
	.param .u64 .ptr .align 1 _Z21ana_k_backward_kernelP14__nv_bfloat162PKfPKoiiiiiii_param_1,
	.param .u64 .ptr .align 1 _Z21ana_k_backward_kernelP14__nv_bfloat162PKfPKoiiiiiii_param_2,
	.param .u32 _Z21ana_k_backward_kernelP14__nv_bfloat162PKfPKoiiiiiii_param_3,
	.param .u32 _Z21ana_k_backward_kernelP14__nv_bfloat162PKfPKoiiiiiii_param_4,
	.param .u32 _Z21ana_k_backward_kernelP14__nv_bfloat162PKfPKoiiiiiii_param_5,
	.param .u32 _Z21ana_k_backward_kernelP14__nv_bfloat162PKfPKoiiiiiii_param_6,
	.param .u32 _Z21ana_k_backward_kernelP14__nv_bfloat162PKfPKoiiiiiii_param_7,
	.param .u32 _Z21ana_k_backward_kernelP14__nv_bfloat162PKfPKoiiiiiii_param_8,
	.param .u32 _Z21ana_k_backward_kernelP14__nv_bfloat162PKfPKoiiiiiii_param_9
)
{
	.reg .pred 	%p<74>;
	.reg .b16 	%rs<26>;
	.reg .b32 	%r<208>;
	.reg .b32 	%f<31>;
	.reg .b64 	%rd<24>;

	ld.param.u64 	%rd6, [_Z21ana_k_backward_kernelP14__nv_bfloat162PKfPKoiiiiiii_param_0];
	ld.param.u64 	%rd4, [_Z21ana_k_backward_kernelP14__nv_bfloat162PKfPKoiiiiiii_param_1];
	ld.param.u64 	%rd5, [_Z21ana_k_backward_kernelP14__nv_bfloat162PKfPKoiiiiiii_param_2];
	ld.param.u32 	%r82, [_Z21ana_k_backward_kernelP14__nv_bfloat162PKfPKoiiiiiii_param_4];
	ld.param.u32 	%r83, [_Z21ana_k_backward_kernelP14__nv_bfloat162PKfPKoiiiiiii_param_5];
	ld.param.u32 	%r84, [_Z21ana_k_backward_kernelP14__nv_bfloat162PKfPKoiiiiiii_param_6];
	ld.param.u32 	%r85, [_Z21ana_k_backward_kernelP14__nv_bfloat162PKfPKoiiiiiii_param_7];
	ld.param.u32 	%r86, [_Z21ana_k_backward_kernelP14__nv_bfloat162PKfPKoiiiiiii_param_8];
	ld.param.u32 	%r87, [_Z21ana_k_backward_kernelP14__nv_bfloat162PKfPKoiiiiiii_param_9];
	cvta.to.global.u64 	%rd1, %rd6;
	add.s32 	%r88, %r86, %r85;
	add.s32 	%r89, %r88, %r87;
	shl.b32 	%r90, %r89, 4;
	mov.u32 	%r91, shares8;
	add.s32 	%r1, %r91, %r90;
	mov.u32 	%r92, %ctaid.y;
	mul.lo.s32 	%r2, %r86, %r92;
	sub.s32 	%r93, %r82, %r2;
	min.u32 	%r3, %r86, %r93;
	sub.s32 	%r4, %r2, %r85;
	mov.u32 	%r94, %ctaid.x;
	mul.lo.s32 	%r5, %r82, %r94;
	add.s32 	%r95, %r84, %r3;
	add.s32 	%r96, %r95, -1;
	cvt.rn.f32.s32 	%f12, %r96;
	cvt.rn.f32.s32 	%f1, %r84;
	mul.f32 	%f13, %f1, %f12;
	mul.f32 	%f14, %f13, 0f3D000000;
	mov.u32 	%r6, %ntid.y;
	cvt.rn.f32.u32 	%f15, %r6;
	div.rn.f32 	%f16, %f14, %f15;
	cvt.rpi.f32.f32 	%f2, %f16;
	setp.leu.f32 	%p5, %f2, 0f00000000;
	@%p5 bra 	$L__BB3_5;
	shl.b32 	%r7, %r6, 5;
	mov.u32 	%r98, %tid.y;
	shl.b32 	%r8, %r98, 5;
	mov.u32 	%r9, %tid.x;
	mul.lo.s32 	%r10, %r84, %r82;
	mul.lo.s32 	%r11, %r84, %r5;
	mul.lo.s32 	%r12, %r4, %r84;
	cvta.to.global.u64 	%rd2, %rd4;
	mov.b32 	%r191, 0;
$L__BB3_2:
	mad.lo.s32 	%r99, %r7, %r191, %r8;
	add.s32 	%r14, %r99, %r9;
	add.s32 	%r15, %r14, %r12;
	setp.lt.s32 	%p6, %r15, 0;
	setp.ge.s32 	%p7, %r15, %r10;
	or.pred  	%p8, %p6, %p7;
	@%p8 bra 	$L__BB3_4;
	add.s32 	%r102, %r15, %r11;
	mul.wide.s32 	%rd7, %r102, 4;
	add.s64 	%rd8, %rd2, %rd7;
	ld.global.nc.f32 	%f17, [%rd8];
	// begin inline asm
	{  cvt.rn.bf16.f32 %rs3, %f17;}

	// end inline asm
	shl.b32 	%r103, %r14, 1;
	add.s32 	%r104, %r1, %r103;
	st.shared.u16 	[%r104], %rs3;
$L__BB3_4:
	add.s32 	%r191, %r191, 1;
	cvt.rn.f32.u32 	%f18, %r191;
	setp.gt.f32 	%p9, %f2, %f18;
	@%p9 bra 	$L__BB3_2;
$L__BB3_5:
	mov.u32 	%r17, %tid.x;
	shr.u32 	%r18, %r17, 2;
	mov.u32 	%r19, %tid.y;
	shl.b32 	%r20, %r19, 4;
	add.s32 	%r105, %r20, %r18;
	add.s32 	%r21, %r2, %r105;
	setp.lt.s32 	%p10, %r83, 1;
	@%p10 bra 	$L__BB3_47;
	shl.b32 	%r107, %r17, 1;
	and.b32  	%r108, %r107, 6;
	shl.b32 	%r109, %r19, 5;
	add.s32 	%r22, %r109, %r17;
	add.s32 	%r110, %r85, %r22;
	shl.b32 	%r111, %r110, 4;
	add.s32 	%r113, %r91, %r111;
	cvt.u64.u32 	%rd3, %r113;
	add.s32 	%r114, %r5, %r22;
	add.s32 	%r115, %r114, %r2;
	mul.lo.s32 	%r23, %r115, %r83;
	add.s32 	%r24, %r87, %r22;
	mov.u32 	%r116, %ntid.x;
	mul.lo.s32 	%r25, %r116, %r6;
	sub.s32 	%r117, %r24, %r25;
	add.s32 	%r118, %r2, %r86;
	add.s32 	%r26, %r117, %r118;
	add.s32 	%r119, %r3, %r85;
	add.s32 	%r120, %r119, %r117;
	shl.b32 	%r121, %r120, 4;
	add.s32 	%r27, %r91, %r121;
	add.s32 	%r122, %r26, %r5;
	mul.lo.s32 	%r28, %r122, %r83;
	sub.s32 	%r29, %r85, %r22;
	shl.b32 	%r123, %r22, 4;
	add.s32 	%r30, %r91, %r123;
	sub.s32 	%r124, %r114, %r85;
	add.s32 	%r125, %r124, %r2;
	mul.lo.s32 	%r31, %r125, %r83;
	mul.f32 	%f19, %f1, 0f3D800000;
	cvt.rpi.f32.f32 	%f20, %f19;
	add.f32 	%f3, %f20, 0f3F800000;
	sub.s32 	%r126, %r18, %r108;
	add.s32 	%r32, %r126, %r84;
	add.s32 	%r33, %r108, %r20;
	add.s32 	%r34, %r119, %r87;
	add.s32 	%r127, %r21, %r5;
	mad.lo.s32 	%r35, %r127, %r83, %r108;
	add.s32 	%r128, %r127, 8;
	mad.lo.s32 	%r36, %r128, %r83, %r108;
	mov.b32 	%r192, 0;
	cvt.u64.u32 	%rd16, %r30;
	cvt.u64.u32 	%rd13, %r27;
$L__BB3_7:
	setp.ge.s32 	%p11, %r22, %r3;
	@%p11 bra 	$L__BB3_9;
	add.s32 	%r129, %r192, %r23;
	shr.u32 	%r130, %r129, 3;
	mul.wide.u32 	%rd11, %r130, 16;
	add.s64 	%rd10, %rd5, %rd11;
	// begin inline asm
	cp.async.ca.shared.global [%rd3], [%rd10], 16;

	// end inline asm
$L__BB3_9:
	setp.le.s32 	%p12, %r85, %r22;
	@%p12 bra 	$L__BB3_13;
	setp.lt.u32 	%p15, %r2, %r29;
	@%p15 bra 	$L__BB3_12;
	add.s32 	%r133, %r192, %r31;
	shr.u32 	%r134, %r133, 3;
	mul.wide.u32 	%rd18, %r134, 16;
	add.s64 	%rd17, %rd5, %rd18;
	// begin inline asm
	cp.async.ca.shared.global [%rd16], [%rd17], 16;

	// end inline asm
	bra.uni 	$L__BB3_17;
$L__BB3_12:
	mov.b64 	%rd19, 0;
	st.shared.v2.u64 	[%r30], {%rd19, %rd19};
	bra.uni 	$L__BB3_17;
$L__BB3_13:
	setp.lt.u32 	%p13, %r24, %r25;
	@%p13 bra 	$L__BB3_17;
	setp.ge.u32 	%p14, %r26, %r82;
	@%p14 bra 	$L__BB3_16;
	add.s32 	%r131, %r192, %r28;
	shr.u32 	%r132, %r131, 3;
	mul.wide.u32 	%rd15, %r132, 16;
	add.s64 	%rd14, %rd5, %rd15;
	// begin inline asm
	cp.async.ca.shared.global [%rd13], [%rd14], 16;

	// end inline asm
	bra.uni 	$L__BB3_17;
$L__BB3_16:
	mov.b64 	%rd12, 0;
	st.shared.v2.u64 	[%r27], {%rd12, %rd12};
$L__BB3_17:
	setp.leu.f32 	%p16, %f3, 0f00000000;
	// begin inline asm
	cp.async.wait_all;

	// end inline asm
	bar.sync 	0;
	mov.f32 	%f27, 0f00000000;
	mov.f32 	%f28, %f27;
	mov.f32 	%f29, %f27;
	mov.f32 	%f30, %f27;
	@%p16 bra 	$L__BB3_42;
	mov.b32 	%r193, 0;
	mov.u32 	%r194, %r193;
	mov.u32 	%r195, %r193;
	mov.u32 	%r196, %r193;
	mov.u32 	%r197, %r193;
$L__BB3_19:
	shl.b32 	%r137, %r193, 4;
	not.b32 	%r138, %r137;
	add.s32 	%r43, %r32, %r138;
	add.s32 	%r44, %r33, %r137;
	add.s32 	%r45, %r4, %r44;
	setp.gt.s32 	%p17, %r45, -1;
	setp.lt.s32 	%p18, %r45, %r82;
	and.pred  	%p19, %p17, %p18;
	setp.gt.s32 	%p20, %r43, -1;
	setp.lt.s32 	%p21, %r43, %r84;
	and.pred  	%p1, %p20, %p21;
	and.pred  	%p23, %p19, %p1;
	mad.lo.s32 	%r139, %r44, %r84, %r43;
	shl.b32 	%r140, %r139, 1;
	add.s32 	%r46, %r1, %r140;
	mov.b32 	%r199, 0;
	not.pred 	%p24, %p23;
	@%p24 bra 	$L__BB3_21;
	ld.shared.u16 	%rs4, [%r46];
	mov.b16 	%rs5, 0;
	mov.b32 	%r199, {%rs4, %rs5};
$L__BB3_21:
	setp.gt.s32 	%p25, %r45, -2;
	add.s32 	%r141, %r45, 1;
	setp.lt.s32 	%p26, %r141, %r82;
	and.pred  	%p27, %p25, %p26;
	setp.gt.s32 	%p28, %r43, 0;
	setp.le.s32 	%p29, %r43, %r84;
	and.pred  	%p2, %p28, %p29;
	and.pred  	%p30, %p27, %p2;
	mad.lo.s32 	%r142, %r84, %r44, %r84;
	add.s32 	%r143, %r43, %r142;
	shl.b32 	%r144, %r143, 1;
	add.s32 	%r49, %r1, %r144;
	not.pred 	%p31, %p30;
	@%p31 bra 	$L__BB3_23;
	ld.shared.u16 	%rs6, [%r49+-2];
	cvt.u16.u32 	%rs7, %r199;
	mov.b32 	%r199, {%rs7, %rs6};
$L__BB3_23:
	setp.gt.s32 	%p32, %r45, -9;
	add.s32 	%r146, %r45, 8;
	setp.lt.s32 	%p33, %r146, %r82;
	and.pred  	%p3, %p32, %p33;
	not.pred 	%p34, %p3;
	setp.lt.s32 	%p35, %r43, 8;
	or.pred  	%p36, %p34, %p35;
	add.s32 	%r147, %r43, -8;
	setp.ge.s32 	%p37, %r147, %r84;
	add.s32 	%r148, %r44, 8;
	mad.lo.s32 	%r149, %r148, %r84, %r43;
	shl.b32 	%r150, %r149, 1;
	add.s32 	%r52, %r1, %r150;
	mov.b32 	%r201, 0;
	or.pred  	%p38, %p36, %p37;
	@%p38 bra 	$L__BB3_25;
	ld.shared.u16 	%rs8, [%r52+-16];
	mov.b16 	%rs9, 0;
	mov.b32 	%r201, {%rs8, %rs9};
$L__BB3_25:
	setp.gt.s32 	%p39, %r45, -10;
	add.s32 	%r151, %r45, 9;
	setp.lt.s32 	%p40, %r151, %r82;
	and.pred  	%p4, %p39, %p40;
	setp.gt.s32 	%p41, %r43, 8;
	add.s32 	%r152, %r43, -9;
	setp.lt.s32 	%p42, %r152, %r84;
	and.pred  	%p43, %p41, %p42;
	and.pred  	%p44, %p4, %p43;
	add.s32 	%r153, %r44, 9;
	mad.lo.s32 	%r154, %r153, %r84, %r43;
	shl.b32 	%r155, %r154, 1;
	add.s32 	%r55, %r1, %r155;
	not.pred 	%p45, %p44;
	@%p45 bra 	$L__BB3_27;
	ld.shared.u16 	%rs10, [%r55+-18];
	cvt.u16.u32 	%rs11, %r201;
	mov.b32 	%r201, {%rs11, %rs10};
$L__BB3_27:
	setp.gt.s32 	%p46, %r43, -9;
	add.s32 	%r157, %r43, 8;
	setp.lt.s32 	%p47, %r157, %r84;
	and.pred  	%p48, %p46, %p47;
	add.s32 	%r158, %r4, %r44;
	setp.gt.s32 	%p49, %r158, -1;
	setp.lt.s32 	%p50, %r158, %r82;
	and.pred  	%p51, %p49, %p50;
	and.pred  	%p52, %p51, %p48;
	mov.b32 	%r203, 0;
	not.pred 	%p53, %p52;
	@%p53 bra 	$L__BB3_29;
	ld.shared.u16 	%rs12, [%r46+16];
	mov.b16 	%rs13, 0;
	mov.b32 	%r203, {%rs12, %rs13};
$L__BB3_29:
	setp.gt.s32 	%p54, %r43, -8;
	add.s32 	%r159, %r43, 7;
	setp.lt.s32 	%p55, %r159, %r84;
	and.pred  	%p56, %p54, %p55;
	add.s32 	%r160, %r4, %r44;
	setp.gt.s32 	%p57, %r160, -2;
	add.s32 	%r161, %r160, 1;
	setp.lt.s32 	%p58, %r161, %r82;
	and.pred  	%p59, %p57, %p58;
	and.pred  	%p60, %p59, %p56;
	not.pred 	%p61, %p60;
	@%p61 bra 	$L__BB3_31;
	ld.shared.u16 	%rs14, [%r49+14];
	cvt.u16.u32 	%rs15, %r203;
	mov.b32 	%r203, {%rs15, %rs14};
$L__BB3_31:
	and.pred  	%p62, %p3, %p1;
	mov.b32 	%r205, 0;
	not.pred 	%p63, %p62;
	@%p63 bra 	$L__BB3_33;
	ld.shared.u16 	%rs16, [%r52];
	mov.b16 	%rs17, 0;
	mov.b32 	%r205, {%rs16, %rs17};
$L__BB3_33:
	and.pred  	%p64, %p4, %p2;
	not.pred 	%p65, %p64;
	@%p65 bra 	$L__BB3_35;
	ld.shared.u16 	%rs18, [%r55+-2];
	cvt.u16.u32 	%rs19, %r205;
	mov.b32 	%r205, {%rs19, %rs18};
$L__BB3_35:
	sub.s32 	%r66, %r44, %r34;
	setp.gt.s32 	%p66, %r66, -1;
	mov.b32 	%r207, 0;
	mov.u32 	%r206, %r207;
	@%p66 bra 	$L__BB3_40;
	shl.b32 	%r165, %r44, 3;
	add.s32 	%r166, %r165, %r18;
	shl.b32 	%r167, %r166, 1;
	mov.u32 	%r168, shares8;
	add.s32 	%r67, %r168, %r167;
	ld.shared.u16 	%rs1, [%r67];
	mov.b16 	%rs20, 0;
	mov.b32 	%r206, {%rs1, %rs20};
	setp.eq.s32 	%p67, %r66, -1;
	@%p67 bra 	$L__BB3_40;
	ld.shared.u16 	%rs21, [%r67+16];
	{ .reg .b16 tmp; mov.b32 {%rs22, tmp}, %r206; }
	mov.b32 	%r206, {%rs22, %rs21};
	setp.gt.u32 	%p68, %r66, -9;
	@%p68 bra 	$L__BB3_40;
	ld.shared.u16 	%rs2, [%r67+128];
	mov.b16 	%rs23, 0;
	mov.b32 	%r207, {%rs2, %rs23};
	setp.eq.s32 	%p69, %r66, -9;
	@%p69 bra 	$L__BB3_40;
	ld.shared.u16 	%rs24, [%r67+144];
	{ .reg .b16 tmp; mov.b32 {%rs25, tmp}, %r207; }
	mov.b32 	%r207, {%rs25, %rs24};
$L__BB3_40:
	// begin inline asm
	mma.sync.aligned.m16n8k16.row.col.f32.bf16.bf16.f32 {%r196, %r197, %r195, %r194}, {%r199, %r203, %r201, %r205}, {%r206, %r207}, {%r196, %r197, %r195, %r194};

	// end inline asm
	bar.sync 	0;
	add.s32 	%r193, %r193, 1;
	cvt.rn.f32.u32 	%f22, %r193;
	setp.gt.f32 	%p70, %f3, %f22;
	@%p70 bra 	$L__BB3_19;
	mov.b32 	%f28, %r196;
	mov.b32 	%f27, %r197;
	mov.b32 	%f29, %r195;
	mov.b32 	%f30, %r194;
$L__BB3_42:
	setp.ge.s32 	%p71, %r21, %r82;
	@%p71 bra 	$L__BB3_44;
	// begin inline asm
	{ cvt.rn.bf16x2.f32 %r184, %f27, %f28;}

	// end inline asm
	add.s32 	%r185, %r35, %r192;
	shr.u32 	%r186, %r185, 1;
	mul.wide.u32 	%rd20, %r186, 4;
	add.s64 	%rd21, %rd1, %rd20;
	st.global.u32 	[%rd21], %r184;
$L__BB3_44:
	add.s32 	%r187, %r21, 8;
	setp.ge.s32 	%p72, %r187, %r82;
	@%p72 bra 	$L__BB3_46;
	// begin inline asm
	{ cvt.rn.bf16x2.f32 %r188, %f30, %f29;}

	// end inline asm
	add.s32 	%r189, %r36, %r192;
	shr.u32 	%r190, %r189, 1;
	mul.wide.u32 	%rd22, %r190, 4;
	add.s64 	%rd23, %rd1, %rd22;
	st.global.u32 	[%rd23], %r188;
$L__BB3_46:
	add.s32 	%r192, %r192, 8;
	setp.lt.s32 	%p73, %r192, %r83;
	@%p73 bra 	$L__BB3_7;
$L__BB3_47:
	ret;

}


// ===== COMPILED SASS (sm_100) =====

	.target	sm_100

	.elftype	@"ET_EXEC"


//--------------------- .note.nv.tkinfo           --------------------------
	.section	.note.nv.tkinfo,"",@"SHT_NOTE"
	.sectionflags	@"SHF_NOTE_NV_TKINFO"
	.tkinfo
        /*0018*/ 	.word	0x00000002
        /*0030*/ 	.string	""
        /*0030*/ 	.string	"ptxas"
        /*0030*/ 	.string	"Cuda compilation tools, release 13.0, V13.0.88"
        /*0030*/ 	.string	"Build cuda_13.0.r13.0/compiler.36424714_0"
        /*0030*/ 	.string	"-arch sm_100 -m 64 "



//--------------------- .note.nv.cuinfo           --------------------------
	.section	.note.nv.cuinfo,"",@"SHT_NOTE"
	.sectionflags	@"SHF_NOTE_NV_CUINFO"
        /*0018*/ 	.short	0x0002
        /*001a*/ 	.short	0x0064
        /*001c*/ 	.short	0x0082
	.zero		2


//--------------------- .nv.info                  --------------------------
	.section	.nv.info,"",@"SHT_CUDA_INFO"
	.align	4


	//----- nvinfo : EIATTR_REGCOUNT
	.align		4
        /*0000*/ 	.byte	0x04, 0x2f
        /*0002*/ 	.short	(.L_1 - .L_0)
	.align		4
.L_0:
        /*0004*/ 	.word	index@(_Z25ana_qk_forward_kernel_C16PfPKoS1_iiiiiii)
        /*0008*/ 	.word	0x00000026


	//----- nvinfo : EIATTR_FRAME_SIZE
	.align		4
.L_1:
        /*000c*/ 	.byte	0x04, 0x11
        /*000e*/ 	.short	(.L_3 - .L_2)
	.align		4
.L_2:
        /*0010*/ 	.word	index@($__internal_3_$__cuda_sm3x_div_rn_noftz_f32_slowpath)
        /*0014*/ 	.word	0x00000000


	//----- nvinfo : EIATTR_FRAME_SIZE
	.align		4
.L_3:
        /*0018*/ 	.byte	0x04, 0x11
        /*001a*/ 	.short	(.L_5 - .L_4)
	.align		4
.L_4:
        /*001c*/ 	.word	index@(_Z25ana_qk_forward_kernel_C16PfPKoS1_iiiiiii)
        /*0020*/ 	.word	0x00000000


	//----- nvinfo : EIATTR_REGCOUNT
	.align		4
.L_5:
        /*0024*/ 	.byte	0x04, 0x2f
        /*0026*/ 	.short	(.L_7 - .L_6)
	.align		4
.L_6:
        /*0028*/ 	.word	index@(_Z24ana_qk_forward_kernel_C8PfPKoS1_iiiiiii)
        /*002c*/ 	.word	0x00000026


	//----- nvinfo : EIATTR_FRAME_SIZE
	.align		4
.L_7:
        /*0030*/ 	.byte	0x04, 0x11
        /*0032*/ 	.short	(.L_9 - .L_8)
	.align		4
.L_8:
        /*0034*/ 	.word	index@($__internal_2_$__cuda_sm3x_div_rn_noftz_f32_slowpath)
        /*0038*/ 	.word	0x00000000


	//----- nvinfo : EIATTR_FRAME_SIZE
	.align		4
.L_9:
        /*003c*/ 	.byte	0x04, 0x11
        /*003e*/ 	.short	(.L_11 - .L_10)
	.align		4
.L_10:
        /*0040*/ 	.word	index@(_Z24ana_qk_forward_kernel_C8PfPKoS1_iiiiiii)
        /*0044*/ 	.word	0x00000000


	//----- nvinfo : EIATTR_REGCOUNT
	.align		4
.L_11:
        /*0048*/ 	.byte	0x04, 0x2f
        /*004a*/ 	.short	(.L_13 - .L_12)
	.align		4
.L_12:
        /*004c*/ 	.word	index@(_Z21ana_q_backward_kernelP14__nv_bfloat162PKfPKoiiiiiii)
        /*0050*/ 	.word	0x00000026


	//----- nvinfo : EIATTR_FRAME_SIZE
	.align		4
.L_13:
        /*0054*/ 	.byte	0x04, 0x11
        /*0056*/ 	.short	(.L_15 - .L_14)
	.align		4
.L_14:
        /*0058*/ 	.word	index@($__internal_1_$__cuda_sm3x_div_rn_noftz_f32_slowpath)
        /*005c*/ 	.word	0x00000000


	//----- nvinfo : EIATTR_FRAME_SIZE
	.align		4
.L_15:
        /*0060*/ 	.byte	0x04, 0x11
        /*0062*/ 	.short	(.L_17 - .L_16)
	.align		4
.L_16:
        /*0064*/ 	.word	index@(_Z21ana_q_backward_kernelP14__nv_bfloat162PKfPKoiiiiiii)
        /*0068*/ 	.word	0x00000000


	//----- nvinfo : EIATTR_REGCOUNT
	.align		4
.L_17:
        /*006c*/ 	.byte	0x04, 0x2f
        /*006e*/ 	.short	(.L_19 - .L_18)
	.align		4
.L_18:
        /*0070*/ 	.word	index@(_Z21ana_k_backward_kernelP14__nv_bfloat162PKfPKoiiiiiii)
        /*0074*/ 	.word	0x00000025


	//----- nvinfo : EIATTR_FRAME_SIZE
	.align		4
.L_19:
        /*0078*/ 	.byte	0x04, 0x11
        /*007a*/ 	.short	(.L_21 - .L_20)
	.align		4
.L_20:
        /*007c*/ 	.word	index@($__internal_0_$__cuda_sm3x_div_rn_noftz_f32_slowpath)
        /*0080*/ 	.word	0x00000000


	//----- nvinfo : EIATTR_FRAME_SIZE
	.align		4
.L_21:
        /*0084*/ 	.byte	0x04, 0x11
        /*0086*/ 	.short	(.L_23 - .L_22)
	.align		4
.L_22:
        /*0088*/ 	.word	index@(_Z21ana_k_backward_kernelP14__nv_bfloat162PKfPKoiiiiiii)
        /*008c*/ 	.word	0x00000000


	//----- nvinfo : EIATTR_MIN_STACK_SIZE
	.align		4
.L_23:
        /*0090*/ 	.byte	0x04, 0x12
        /*0092*/ 	.short	(.L_25 - .L_24)
	.align		4
.L_24:
        /*0094*/ 	.word	index@(_Z21ana_k_backward_kernelP14__nv_bfloat162PKfPKoiiiiiii)
        /*0098*/ 	.word	0x00000000


	//----- nvinfo : EIATTR_MIN_STACK_SIZE
	.align		4
.L_25:
        /*009c*/ 	.byte	0x04, 0x12
        /*009e*/ 	.short	(.L_27 - .L_26)
	.align		4
.L_26:
        /*00a0*/ 	.word	index@(_Z21ana_q_backward_kernelP14__nv_bfloat162PKfPKoiiiiiii)
        /*00a4*/ 	.word	0x00000000


	//----- nvinfo : EIATTR_MIN_STACK_SIZE
	.align		4
.L_27:
        /*00a8*/ 	.byte	0x04, 0x12
        /*00aa*/ 	.short	(.L_29 - .L_28)
	.align		4
.L_28:
        /*00ac*/ 	.word	index@(_Z24ana_qk_forward_kernel_C8PfPKoS1_iiiiiii)
        /*00b0*/ 	.word	0x00000000


	//----- nvinfo : EIATTR_MIN_STACK_SIZE
	.align		4
.L_29:
        /*00b4*/ 	.byte	0x04, 0x12
        /*00b6*/ 	.short	(.L_31 - .L_30)
	.align		4
.L_30:
        /*00b8*/ 	.word	index@(_Z25ana_qk_forward_kernel_C16PfPKoS1_iiiiiii)
        /*00bc*/ 	.word	0x00000000
.L_31:


//--------------------- .nv.compat                --------------------------
	.section	.nv.compat,"",@"SHT_CUDA_COMPAT_INFO"
	.align	4
        /*0000*/ 	.byte	0x02, 0x09, 0x00, 0x00, 0x02, 0x02, 0x01, 0x00, 0x02, 0x05, 0x05, 0x00, 0x03, 0x07, 0x01, 0x01
        /*0010*/ 	.byte	0x02, 0x03, 0x00, 0x00, 0x02, 0x06, 0x01, 0x00, 0x04, 0x0b, 0x08, 0x00, 0x01, 0x00, 0x00, 0x00
        /*0020*/ 	.byte	0x00, 0x00, 0x00, 0x00


//--------------------- .nv.info._Z21ana_k_backward_kernelP14__nv_bfloat162PKfPKoiiiiiii --------------------------
	.section	.nv.info._Z21ana_k_backward_kernelP14__nv_bfloat162PKfPKoiiiiiii,"",@"SHT_CUDA_INFO"
	.sectionflags	@""
	.align	4


	//----- nvinfo : EIATTR_CUDA_API_VERSION
	.align		4
        /*0000*/ 	.byte	0x04, 0x37
        /*0002*/ 	.short	(.L_33 - .L_32)
.L_32:
        /*0004*/ 	.word	0x00000082


	//----- nvinfo : EIATTR_KPARAM_INFO
	.align		4
.L_33:
        /*0008*/ 	.byte	0x04, 0x17
        /*000a*/ 	.short	(.L_35 - .L_34)
.L_34:
        /*000c*/ 	.word	0x00000000
        /*0010*/ 	.short	0x0009
        /*0012*/ 	.short	0x0030
        /*0014*/ 	.byte	0x00, 0xf0, 0x11, 0x00


	//----- nvinfo : EIATTR_KPARAM_INFO
	.align		4
.L_35:
        /*0018*/ 	.byte	0x04, 0x17
        /*001a*/ 	.short	(.L_37 - .L_36)
.L_36:
        /*001c*/ 	.word	0x00000000
        /*0020*/ 	.short	0x0008
        /*0022*/ 	.short	0x002c
        /*0024*/ 	.byte	0x00, 0xf0, 0x11, 0x00


	//----- nvinfo : EIATTR_KPARAM_INFO
	.align		4
.L_37:
        /*0028*/ 	.byte	0x04, 0x17
        /*002a*/ 	.short	(.L_39 - .L_38)
.L_38:
        /*002c*/ 	.word	0x00000000
        /*0030*/ 	.short	0x0007
        /*0032*/ 	.short	0x0028
        /*0034*/ 	.byte	0x00, 0xf0, 0x11, 0x00


	//----- nvinfo : EIATTR_KPARAM_INFO
	.align		4
.L_39:
        /*0038*/ 	.byte	0x04, 0x17
        /*003a*/ 	.short	(.L_41 - .L_40)
.L_40:
        /*003c*/ 	.word	0x00000000
        /*0040*/ 	.short	0x0006
        /*0042*/ 	.short	0x0024
        /*0044*/ 	.byte	0x00, 0xf0, 0x11, 0x00


	//----- nvinfo : EIATTR_KPARAM_INFO
	.align		4
.L_41:
        /*0048*/ 	.byte	0x04, 0x17
        /*004a*/ 	.short	(.L_43 - .L_42)
.L_42:
        /*004c*/ 	.word	0x00000000
        /*0050*/ 	.short	0x0005
        /*0052*/ 	.short	0x0020
        /*0054*/ 	.byte	0x00, 0xf0, 0x11, 0x00


	//----- nvinfo : EIATTR_KPARAM_INFO
	.align		4
.L_43:
        /*0058*/ 	.byte	0x04, 0x17
        /*005a*/ 	.short	(.L_45 - .L_44)
.L_44:
        /*005c*/ 	.word	0x00000000
        /*0060*/ 	.short	0x0004
        /*0062*/ 	.short	0x001c
        /*0064*/ 	.byte	0x00, 0xf0, 0x11, 0x00


	//----- nvinfo : EIATTR_KPARAM_INFO
	.align		4
.L_45:
        /*0068*/ 	.byte	0x04, 0x17
        /*006a*/ 	.short	(.L_47 - .L_46)
.L_46:
        /*006c*/ 	.word	0x00000000
        /*0070*/ 	.short	0x0003
        /*0072*/ 	.short	0x0018
        /*0074*/ 	.byte	0x00, 0xf0, 0x11, 0x00


	//----- nvinfo : EIATTR_KPARAM_INFO
	.align		4
.L_47:
        /*0078*/ 	.byte	0x04, 0x17
        /*007a*/ 	.short	(.L_49 - .L_48)
.L_48:
        /*007c*/ 	.word	0x00000000
        /*0080*/ 	.short	0x0002
        /*0082*/ 	.short	0x0010
        /*0084*/ 	.byte	0x00, 0xf5, 0x21, 0x00


	//----- nvinfo : EIATTR_KPARAM_INFO
	.align		4
.L_49:
        /*0088*/ 	.byte	0x04, 0x17
        /*008a*/ 	.short	(.L_51 - .L_50)
.L_50:
        /*008c*/ 	.word	0x00000000
        /*0090*/ 	.short	0x0001
        /*0092*/ 	.short	0x0008
        /*0094*/ 	.byte	0x00, 0xf5, 0x21, 0x00


	//----- nvinfo : EIATTR_KPARAM_INFO
	.align		4
.L_51:
        /*0098*/ 	.byte	0x04, 0x17
        /*009a*/ 	.short	(.L_53 - .L_52)
.L_52:
        /*009c*/ 	.word	0x00000000
        /*00a0*/ 	.short	0x0000
        /*00a2*/ 	.short	0x0000
        /*00a4*/ 	.byte	0x00, 0xf5, 0x21, 0x00


	//----- nvinfo : EIATTR_SPARSE_MMA_MASK
	.align		4
.L_53:
        /*00a8*/ 	.byte	0x03, 0x50
        /*00aa*/ 	.short	0x0000


	//----- nvinfo : EIATTR_MAXREG_COUNT
	.align		4
        /*00ac*/ 	.byte	0x03, 0x1b
        /*00ae*/ 	.short	0x00ff


	//----- nvinfo : EIATTR_NUM_BARRIERS
	.align		4
        /*00b0*/ 	.byte	0x02, 0x4c
        /*00b2*/ 	.byte	0x01
	.zero		1


	//----- nvinfo : EIATTR_MERCURY_ISA_VERSION
	.align		4
        /*00b4*/ 	.byte	0x03, 0x5f
        /*00b6*/ 	.short	0x0101


	//----- nvinfo : EIATTR_VRC_CTA_INIT_COUNT
	.align		4
        /*00b8*/ 	.byte	0x02, 0x4a
	.zero		1
	.zero		1


	//----- nvinfo : EIATTR_EXIT_INSTR_OFFSETS
	.align		4
        /*00bc*/ 	.byte	0x04, 0x1c
        /*00be*/ 	.short	(.L_55 - .L_54)


	//   ....[0]....
.L_54:
        /*00c0*/ 	.word	0x00000450


	//   ....[1]....
        /*00c4*/ 	.word	0x00001280


	//----- nvinfo : EIATTR_CRS_STACK_SIZE
	.align		4
.L_55:
        /*00c8*/ 	.byte	0x04, 0x1e
        /*00ca*/ 	.short	(.L_57 - .L_56)
.L_56:
        /*00cc*/ 	.word	0x00000000


	//----- nvinfo : EIATTR_CBANK_PARAM_SIZE
	.align		4
.L_57:
        /*00d0*/ 	.byte	0x03, 0x19
        /*00d2*/ 	.short	0x0034


	//----- nvinfo : EIATTR_PARAM_CBANK
	.align		4
        /*00d4*/ 	.byte	0x04, 0x0a
        /*00d6*/ 	.short	(.L_59 - .L_58)
	.align		4
.L_58:
        /*00d8*/ 	.word	index@(.nv.constant0._Z21ana_k_backward_kernelP14__nv_bfloat162PKfPKoiiiiiii)
        /*00dc*/ 	.short	0x0380
        /*00de*/ 	.short	0x0034


	//----- nvinfo : EIATTR_SW_WAR
	.align		4
.L_59:
        /*00e0*/ 	.byte	0x04, 0x36
        /*00e2*/ 	.short	(.L_61 - .L_60)
.L_60:
        /*00e4*/ 	.word	0x00000008
.L_61:


//--------------------- .nv.info._Z21ana_q_backward_kernelP14__nv_bfloat162PKfPKoiiiiiii --------------------------
	.section	.nv.info._Z21ana_q_backward_kernelP14__nv_bfloat162PKfPKoiiiiiii,"",@"SHT_CUDA_INFO"
	.sectionflags	@""
	.align	4


	//----- nvinfo : EIATTR_CUDA_API_VERSION
	.align		4
        /*0000*/ 	.byte	0x04, 0x37
        /*0002*/ 	.short	(.L_63 - .L_62)
.L_62:
        /*0004*/ 	.word	0x00000082


	//----- nvinfo : EIATTR_KPARAM_INFO
	.align		4
.L_63:
        /*0008*/ 	.byte	0x04, 0x17
        /*000a*/ 	.short	(.L_65 - .L_64)
.L_64:
        /*000c*/ 	.word	0x00000000
        /*0010*/ 	.short	0x0009
        /*0012*/ 	.short	0x0030
        /*0014*/ 	.byte	0x00, 0xf0, 0x11, 0x00


	//----- nvinfo : EIATTR_KPARAM_INFO
	.align		4
.L_65:
        /*0018*/ 	.byte	0x04, 0x17
        /*001a*/ 	.short	(.L_67 - .L_66)
.L_66:
        /*001c*/ 	.word	0x00000000
        /*0020*/ 	.short	0x0008
        /*0022*/ 	.short	0x002c
        /*0024*/ 	.byte	0x00, 0xf0, 0x11, 0x00


	//----- nvinfo : EIATTR_KPARAM_INFO
	.align		4
.L_67:
        /*0028*/ 	.byte	0x04, 0x17
        /*002a*/ 	.short	(.L_69 - .L_68)
.L_68:
        /*002c*/ 	.word	0x00000000
        /*0030*/ 	.short	0x0007
        /*0032*/ 	.short	0x0028
        /*0034*/ 	.byte	0x00, 0xf0, 0x11, 0x00


	//----- nvinfo : EIATTR_KPARAM_INFO
	.align		4
.L_69:
        /*0038*/ 	.byte	0x04, 0x17
        /*003a*/ 	.short	(.L_71 - .L_70)
.L_70:
        /*003c*/ 	.word	0x00000000
        /*0040*/ 	.short	0x0006
        /*0042*/ 	.short	0x0024
        /*0044*/ 	.byte	0x00, 0xf0, 0x11, 0x00


	//----- nvinfo : EIATTR_KPARAM_INFO
	.align		4
.L_71:
        /*0048*/ 	.byte	0x04, 0x17
        /*004a*/ 	.short	(.L_73 - .L_72)
.L_72:
        /*004c*/ 	.word	0x00000000
        /*0050*/ 	.short	0x0005
        /*0052*/ 	.short	0x0020
        /*0054*/ 	.byte	0x00, 0xf0, 0x11, 0x00


	//----- nvinfo : EIATTR_KPARAM_INFO
	.align		4
.L_73:
        /*0058*/ 	.byte	0x04, 0x17
        /*005a*/ 	.short	(.L_75 - .L_74)
.L_74:
        /*005c*/ 	.word	0x00000000
        /*0060*/ 	.short	0x0004
        /*0062*/ 	.short	0x001c
        /*0064*/ 	.byte	0x00, 0xf0, 0x11, 0x00


	//----- nvinfo : EIATTR_KPARAM_INFO
	.align		4
.L_75:
        /*0068*/ 	.byte	0x04, 0x17
        /*006a*/ 	.short	(.L_77 - .L_76)
.L_76:
        /*006c*/ 	.word	0x00000000
        /*0070*/ 	.short	0x0003
        /*0072*/ 	.short	0x0018
        /*0074*/ 	.byte	0x00, 0xf0, 0x11, 0x00


	//----- nvinfo : EIATTR_KPARAM_INFO
	.align		4
.L_77:
        /*0078*/ 	.byte	0x04, 0x17
        /*007a*/ 	.short	(.L_79 - .L_78)
.L_78:
        /*007c*/ 	.word	0x00000000
        /*0080*/ 	.short	0x0002
        /*0082*/ 	.short	0x0010
        /*0084*/ 	.byte	0x00, 0xf5, 0x21, 0x00


	//----- nvinfo : EIATTR_KPARAM_INFO
	.align		4
.L_79:
        /*0088*/ 	.byte	0x04, 0x17
        /*008a*/ 	.short	(.L_81 - .L_80)
.L_80:
        /*008c*/ 	.word	0x00000000
        /*0090*/ 	.short	0x0001
        /*0092*/ 	.short	0x0008
        /*0094*/ 	.byte	0x00, 0xf5, 0x21, 0x00


	//----- nvinfo : EIATTR_KPARAM_INFO
	.align		4
.L_81:
        /*0098*/ 	.byte	0x04, 0x17
        /*009a*/ 	.short	(.L_83 - .L_82)
.L_82:
        /*009c*/ 	.word	0x00000000
        /*00a0*/ 	.short	0x0000
        /*00a2*/ 	.short	0x0000
        /*00a4*/ 	.byte	0x00, 0xf5, 0x21, 0x00


	//----- nvinfo : EIATTR_SPARSE_MMA_MASK
	.align		4
.L_83:
        /*00a8*/ 	.byte	0x03, 0x50
        /*00aa*/ 	.short	0x0000


	//----- nvinfo : EIATTR_MAXREG_COUNT
	.align		4
        /*00ac*/ 	.byte	0x03, 0x1b
        /*00ae*/ 	.short	0x00ff


	//----- nvinfo : EIATTR_NUM_BARRIERS
	.align		4
        /*00b0*/ 	.byte	0x02, 0x4c
        /*00b2*/ 	.byte	0x01
	.zero		1


	//----- nvinfo : EIATTR_MERCURY_ISA_VERSION
	.align		4
        /*00b4*/ 	.byte	0x03, 0x5f
        /*00b6*/ 	.short	0x0101


	//----- nvinfo : EIATTR_VRC_CTA_INIT_COUNT
	.align		4
        /*00b8*/ 	.byte	0x02, 0x4a
	.zero		1
	.zero		1


	//----- nvinfo : EIATTR_EXIT_INSTR_OFFSETS
	.align		4
        /*00bc*/ 	.byte	0x04, 0x1c
        /*00be*/ 	.short	(.L_85 - .L_84)


	//   ....[0]....
.L_84:
        /*00c0*/ 	.word	0x00000400


	//   ....[1]....
        /*00c4*/ 	.word	0x00001180


	//----- nvinfo : EIATTR_CRS_STACK_SIZE
	.align		4
.L_85:
        /*00c8*/ 	.byte	0x04, 0x1e
        /*00ca*/ 	.short	(.L_87 - .L_86)
.L_86:
        /*00cc*/ 	.word	0x00000000


	//----- nvinfo : EIATTR_CBANK_PARAM_SIZE
	.align		4
.L_87:
        /*00d0*/ 	.byte	0x03, 0x19
        /*00d2*/ 	.short	0x0034


	//----- nvinfo : EIATTR_PARAM_CBANK
	.align		4
        /*00d4*/ 	.byte	0x04, 0x0a
        /*00d6*/ 	.short	(.L_89 - .L_88)
	.align		4
.L_88:
        /*00d8*/ 	.word	index@(.nv.constant0._Z21ana_q_backward_kernelP14__nv_bfloat162PKfPKoiiiiiii)
        /*00dc*/ 	.short	0x0380
        /*00de*/ 	.short	0x0034


	//----- nvinfo : EIATTR_SW_WAR
	.align		4
.L_89:
        /*00e0*/ 	.byte	0x04, 0x36
        /*00e2*/ 	.short	(.L_91 - .L_90)
.L_90:
        /*00e4*/ 	.word	0x00000008
.L_91:


//--------------------- .nv.info._Z24ana_qk_forward_kernel_C8PfPKoS1_iiiiiii --------------------------
	.section	.nv.info._Z24ana_qk_forward_kernel_C8PfPKoS1_iiiiiii,"",@"SHT_CUDA_INFO"
	.sectionflags	@""
	.align	4


	//----- nvinfo : EIATTR_CUDA_API_VERSION
	.align		4
        /*0000*/ 	.byte	0x04, 0x37
        /*0002*/ 	.short	(.L_93 - .L_92)
.L_92:
        /*0004*/ 	.word	0x00000082


	//----- nvinfo : EIATTR_KPARAM_INFO
	.align		4
.L_93:
        /*0008*/ 	.byte	0x04, 0x17
        /*000a*/ 	.short	(.L_95 - .L_94)
.L_94:
        /*000c*/ 	.word	0x00000000
        /*0010*/ 	.short	0x0009
        /*0012*/ 	.short	0x0030
        /*0014*/ 	.byte	0x00, 0xf0, 0x11, 0x00


	//----- nvinfo : EIATTR_KPARAM_INFO
	.align		4
.L_95:
        /*0018*/ 	.byte	0x04, 0x17
        /*001a*/ 	.short	(.L_97 - .L_96)
.L_96:
        /*001c*/ 	.word	0x00000000
        /*0020*/ 	.short	0x0008
        /*0022*/ 	.short	0x002c
        /*0024*/ 	.byte	0x00, 0xf0, 0x11, 0x00


	//----- nvinfo : EIATTR_KPARAM_INFO
	.align		4
.L_97:
        /*0028*/ 	.byte	0x04, 0x17
        /*002a*/ 	.short	(.L_99 - .L_98)
.L_98:
        /*002c*/ 	.word	0x00000000
        /*0030*/ 	.short	0x0007
        /*0032*/ 	.short	0x0028
        /*0034*/ 	.byte	0x00, 0xf0, 0x11, 0x00


	//----- nvinfo : EIATTR_KPARAM_INFO
	.align		4
.L_99:
        /*0038*/ 	.byte	0x04, 0x17
        /*003a*/ 	.short	(.L_101 - .L_100)
.L_100:
        /*003c*/ 	.word	0x00000000
        /*0040*/ 	.short	0x0006
        /*0042*/ 	.short	0x0024
        /*0044*/ 	.byte	0x00, 0xf0, 0x11, 0x00


	//----- nvinfo : EIATTR_KPARAM_INFO
	.align		4
.L_101:
        /*0048*/ 	.byte	0x04, 0x17
        /*004a*/ 	.short	(.L_103 - .L_102)
.L_102:
        /*004c*/ 	.word	0x00000000
        /*0050*/ 	.short	0x0005
        /*0052*/ 	.short	0x0020
        /*0054*/ 	.byte	0x00, 0xf0, 0x11, 0x00


	//----- nvinfo : EIATTR_KPARAM_INFO
	.align		4
.L_103:
        /*0058*/ 	.byte	0x04, 0x17
        /*005a*/ 	.short	(.L_105 - .L_104)
.L_104:
        /*005c*/ 	.word	0x00000000
        /*0060*/ 	.short	0x0004
        /*0062*/ 	.short	0x001c
        /*0064*/ 	.byte	0x00, 0xf0, 0x11, 0x00


	//----- nvinfo : EIATTR_KPARAM_INFO
	.align		4
.L_105:
        /*0068*/ 	.byte	0x04, 0x17
        /*006a*/ 	.short	(.L_107 - .L_106)
.L_106:
        /*006c*/ 	.word	0x00000000
        /*0070*/ 	.short	0x0003
        /*0072*/ 	.short	0x0018
        /*0074*/ 	.byte	0x00, 0xf0, 0x11, 0x00


	//----- nvinfo : EIATTR_KPARAM_INFO
	.align		4
.L_107:
        /*0078*/ 	.byte	0x04, 0x17
        /*007a*/ 	.short	(.L_109 - .L_108)
.L_108:
        /*007c*/ 	.word	0x00000000
        /*0080*/ 	.short	0x0002
        /*0082*/ 	.short	0x0010
        /*0084*/ 	.byte	0x00, 0xf5, 0x21, 0x00


	//----- nvinfo : EIATTR_KPARAM_INFO
	.align		4
.L_109:
        /*0088*/ 	.byte	0x04, 0x17
        /*008a*/ 	.short	(.L_111 - .L_110)
.L_110:
        /*008c*/ 	.word	0x00000000
        /*0090*/ 	.short	0x0001
        /*0092*/ 	.short	0x0008
        /*0094*/ 	.byte	0x00, 0xf5, 0x21, 0x00


	//----- nvinfo : EIATTR_KPARAM_INFO
	.align		4
.L_111:
        /*0098*/ 	.byte	0x04, 0x17
        /*009a*/ 	.short	(.L_113 - .L_112)
.L_112:
        /*009c*/ 	.word	0x00000000
        /*00a0*/ 	.short	0x0000
        /*00a2*/ 	.short	0x0000
        /*00a4*/ 	.byte	0x00, 0xf5, 0x21, 0x00


	//----- nvinfo : EIATTR_SPARSE_MMA_MASK
	.align		4
.L_113:
        /*00a8*/ 	.byte	0x03, 0x50
        /*00aa*/ 	.short	0x0000


	//----- nvinfo : EIATTR_MAXREG_COUNT
	.align		4
        /*00ac*/ 	.byte	0x03, 0x1b
        /*00ae*/ 	.short	0x00ff


	//----- nvinfo : EIATTR_NUM_BARRIERS
	.align		4
        /*00b0*/ 	.byte	0x02, 0x4c
        /*00b2*/ 	.byte	0x01
	.zero		1


	//----- nvinfo : EIATTR_MERCURY_ISA_VERSION
	.align		4
        /*00b4*/ 	.byte	0x03, 0x5f
        /*00b6*/ 	.short	0x0101


	//----- nvinfo : EIATTR_VRC_CTA_INIT_COUNT
	.align		4
        /*00b8*/ 	.byte	0x02, 0x4a
	.zero		1
	.zero		1


	//----- nvinfo : EIATTR_EXIT_INSTR_OFFSETS
	.align		4
        /*00bc*/ 	.byte	0x04, 0x1c
        /*00be*/ 	.short	(.L_115 - .L_114)


	//   ....[0]....
.L_114:
        /*00c0*/ 	.word	0x00000f30


	//   ....[1]....
        /*00c4*/ 	.word	0x000010a0


	//----- nvinfo : EIATTR_CRS_STACK_SIZE
	.align		4
.L_115:
        /*00c8*/ 	.byte	0x04, 0x1e
        /*00ca*/ 	.short	(.L_117 - .L_116)
.L_116:
        /*00cc*/ 	.word	0x00000000


	//----- nvinfo : EIATTR_CBANK_PARAM_SIZE
	.align		4
.L_117:
        /*00d0*/ 	.byte	0x03, 0x19
        /*00d2*/ 	.short	0x0034


	//----- nvinfo : EIATTR_PARAM_CBANK
	.align		4
        /*00d4*/ 	.byte	0x04, 0x0a
        /*00d6*/ 	.short	(.L_119 - .L_118)
	.align		4
.L_118:
        /*00d8*/ 	.word	index@(.nv.constant0._Z24ana_qk_forward_kernel_C8PfPKoS1_iiiiiii)
        /*00dc*/ 	.short	0x0380
        /*00de*/ 	.short	0x0034


	//----- nvinfo : EIATTR_SW_WAR
	.align		4
.L_119:
        /*00e0*/ 	.byte	0x04, 0x36
        /*00e2*/ 	.short	(.L_121 - .L_120)
.L_120:
        /*00e4*/ 	.word	0x00000008
.L_121:


//--------------------- .nv.info._Z25ana_qk_forward_kernel_C16PfPKoS1_iiiiiii --------------------------
	.section	.nv.info._Z25ana_qk_forward_kernel_C16PfPKoS1_iiiiiii,"",@"SHT_CUDA_INFO"
	.sectionflags	@""
	.align	4


	//----- nvinfo : EIATTR_CUDA_API_VERSION
	.align		4
        /*0000*/ 	.byte	0x04, 0x37
        /*0002*/ 	.short	(.L_123 - .L_122)
.L_122:
        /*0004*/ 	.word	0x00000082


	//----- nvinfo : EIATTR_KPARAM_INFO
	.align		4
.L_123:
        /*0008*/ 	.byte	0x04, 0x17
        /*000a*/ 	.short	(.L_125 - .L_124)
.L_124:
        /*000c*/ 	.word	0x00000000
        /*0010*/ 	.short	0x0009
        /*0012*/ 	.short	0x0030
        /*0014*/ 	.byte	0x00, 0xf0, 0x11, 0x00


	//----- nvinfo : EIATTR_KPARAM_INFO
	.align		4
.L_125:
        /*0018*/ 	.byte	0x04, 0x17
        /*001a*/ 	.short	(.L_127 - .L_126)
.L_126:
        /*001c*/ 	.word	0x00000000
        /*0020*/ 	.short	0x0008
        /*0022*/ 	.short	0x002c
        /*0024*/ 	.byte	0x00, 0xf0, 0x11, 0x00


	//----- nvinfo : EIATTR_KPARAM_INFO
	.align		4
.L_127:
        /*0028*/ 	.byte	0x04, 0x17
        /*002a*/ 	.short	(.L_129 - .L_128)
.L_128:
        /*002c*/ 	.word	0x00000000
        /*0030*/ 	.short	0x0007
        /*0032*/ 	.short	0x0028
        /*0034*/ 	.byte	0x00, 0xf0, 0x11, 0x00


	//----- nvinfo : EIATTR_KPARAM_INFO
	.align		4
.L_129:
        /*0038*/ 	.byte	0x04, 0x17
        /*003a*/ 	.short	(.L_131 - .L_130)
.L_130:
        /*003c*/ 	.word	0x00000000
        /*0040*/ 	.short	0x0006
        /*0042*/ 	.short	0x0024
        /*0044*/ 	.byte	0x00, 0xf0, 0x11, 0x00


	//----- nvinfo : EIATTR_KPARAM_INFO
	.align		4
.L_131:
        /*0048*/ 	.byte	0x04, 0x17
        /*004a*/ 	.short	(.L_133 - .L_132)
.L_132:
        /*004c*/ 	.word	0x00000000
        /*0050*/ 	.short	0x0005
        /*0052*/ 	.short	0x0020
        /*0054*/ 	.byte	0x00, 0xf0, 0x11, 0x00


	//----- nvinfo : EIATTR_KPARAM_INFO
	.align		4
.L_133:
        /*0058*/ 	.byte	0x04, 0x17
        /*005a*/ 	.short	(.L_135 - .L_134)
.L_134:
        /*005c*/ 	.word	0x00000000
        /*0060*/ 	.short	0x0004
        /*0062*/ 	.short	0x001c
        /*0064*/ 	.byte	0x00, 0xf0, 0x11, 0x00


	//----- nvinfo : EIATTR_KPARAM_INFO
	.align		4
.L_135:
        /*0068*/ 	.byte	0x04, 0x17
        /*006a*/ 	.short	(.L_137 - .L_136)
.L_136:
        /*006c*/ 	.word	0x00000000
        /*0070*/ 	.short	0x0003
        /*0072*/ 	.short	0x0018
        /*0074*/ 	.byte	0x00, 0xf0, 0x11, 0x00


	//----- nvinfo : EIATTR_KPARAM_INFO
	.align		4
.L_137:
        /*0078*/ 	.byte	0x04, 0x17
        /*007a*/ 	.short	(.L_139 - .L_138)
.L_138:
        /*007c*/ 	.word	0x00000000
        /*0080*/ 	.short	0x0002
        /*0082*/ 	.short	0x0010
        /*0084*/ 	.byte	0x00, 0xf5, 0x21, 0x00


	//----- nvinfo : EIATTR_KPARAM_INFO
	.align		4
.L_139:
        /*0088*/ 	.byte	0x04, 0x17
        /*008a*/ 	.short	(.L_141 - .L_140)
.L_140:
        /*008c*/ 	.word	0x00000000
        /*0090*/ 	.short	0x0001
        /*0092*/ 	.short	0x0008
        /*0094*/ 	.byte	0x00, 0xf5, 0x21, 0x00


	//----- nvinfo : EIATTR_KPARAM_INFO
	.align		4
.L_141:
        /*0098*/ 	.byte	0x04, 0x17
        /*009a*/ 	.short	(.L_143 - .L_142)
.L_142:
        /*009c*/ 	.word	0x00000000
        /*00a0*/ 	.short	0x0000
        /*00a2*/ 	.short	0x0000
        /*00a4*/ 	.byte	0x00, 0xf5, 0x21, 0x00


	//----- nvinfo : EIATTR_SPARSE_MMA_MASK
	.align		4
.L_143:
        /*00a8*/ 	.byte	0x03, 0x50
        /*00aa*/ 	.short	0x0000


	//----- nvinfo : EIATTR_MAXREG_COUNT
	.align		4
        /*00ac*/ 	.byte	0x03, 0x1b
        /*00ae*/ 	.short	0x00ff


	//----- nvinfo : EIATTR_NUM_BARRIERS
	.align		4
        /*00b0*/ 	.byte	0x02, 0x4c
        /*00b2*/ 	.byte	0x01
	.zero		1


	//----- nvinfo : EIATTR_MERCURY_ISA_VERSION
	.align		4
        /*00b4*/ 	.byte	0x03, 0x5f
        /*00b6*/ 	.short	0x0101


	//----- nvinfo : EIATTR_VRC_CTA_INIT_COUNT
	.align		4
        /*00b8*/ 	.byte	0x02, 0x4a
	.zero		1
	.zero		1


	//----- nvinfo : EIATTR_EXIT_INSTR_OFFSETS
	.align		4
        /*00bc*/ 	.byte	0x04, 0x1c
        /*00be*/ 	.short	(.L_145 - .L_144)


	//   ....[0]....
.L_144:
        /*00c0*/ 	.word	0x00001070


	//   ....[1]....
        /*00c4*/ 	.word	0x00001200


	//----- nvinfo : EIATTR_CRS_STACK_SIZE
	.align		4
.L_145:
        /*00c8*/ 	.byte	0x04, 0x1e
        /*00ca*/ 	.short	(.L_147 - .L_146)
.L_146:
        /*00cc*/ 	.word	0x00000000


	//----- nvinfo : EIATTR_CBANK_PARAM_SIZE
	.align		4
.L_147:
        /*00d0*/ 	.byte	0x03, 0x19
        /*00d2*/ 	.short	0x0034


	//----- nvinfo : EIATTR_PARAM_CBANK
	.align		4
        /*00d4*/ 	.byte	0x04, 0x0a
        /*00d6*/ 	.short	(.L_149 - .L_148)
	.align		4
.L_148:
        /*00d8*/ 	.word	index@(.nv.constant0._Z25ana_qk_forward_kernel_C16PfPKoS1_iiiiiii)
        /*00dc*/ 	.short	0x0380
        /*00de*/ 	.short	0x0034


	//----- nvinfo : EIATTR_SW_WAR
	.align		4
.L_149:
        /*00e0*/ 	.byte	0x04, 0x36
        /*00e2*/ 	.short	(.L_151 - .L_150)
.L_150:
        /*00e4*/ 	.word	0x00000008
.L_151:


//--------------------- .nv.callgraph             --------------------------
	.section	.nv.callgraph,"",@"SHT_CUDA_CALLGRAPH"
	.align	4
	.sectionentsize	8
	.align		4
        /*0000*/ 	.word	0x00000000
	.align		4
        /*0004*/ 	.word	0xffffffff
	.align		4
        /*0008*/ 	.word	0x00000000
	.align		4
        /*000c*/ 	.word	0xfffffffe
	.align		4
        /*0010*/ 	.word	0x00000000
	.align		4
        /*0014*/ 	.word	0xfffffffd
	.align		4
        /*0018*/ 	.word	0x00000000
	.align		4
        /*001c*/ 	.word	0xfffffffc


//--------------------- .text._Z21ana_k_backward_kernelP14__nv_bfloat162PKfPKoiiiiiii --------------------------
	.section	.text._Z21ana_k_backward_kernelP14__nv_bfloat162PKfPKoiiiiiii,"ax",@progbits
	.align	128
        .global         _Z21ana_k_backward_kernelP14__nv_bfloat162PKfPKoiiiiiii
        .type           _Z21ana_k_backward_kernelP14__nv_bfloat162PKfPKoiiiiiii,@function
        .size           _Z21ana_k_backward_kernelP14__nv_bfloat162PKfPKoiiiiiii,(.L_x_114 - _Z21ana_k_backward_kernelP14__nv_bfloat162PKfPKoiiiiiii)
        .other          _Z21ana_k_backward_kernelP14__nv_bfloat162PKfPKoiiiiiii,@"STO_CUDA_ENTRY STV_DEFAULT"
_Z21ana_k_backward_kernelP14__nv_bfloat162PKfPKoiiiiiii:
.text._Z21ana_k_backward_kernelP14__nv_bfloat162PKfPKoiiiiiii:
[----:B------:R-:W-:Y:S08]  /*0000*/  LDC R1, c[0x0][0x37c] ;  /* 0x0000df00ff017b82 */ /* 0x000ff00000000800 */
[----:B------:R-:W1:Y:S01]  /*0010*/  S2UR UR7, SR_CTAID.Y ;  /* 0x00000000000779c3 */ /* 0x000e620000002600 */
[----:B------:R-:W1:Y:S01]  /*0020*/  LDCU.64 UR8, c[0x0][0x3a8] ;  /* 0x00007500ff0877ac */ /* 0x000e620008000a00 */
[----:B------:R-:W2:Y:S06]  /*0030*/  LDCU UR11, c[0x0][0x364] ;  /* 0x00006c80ff0b77ac */ /* 0x000eac0008000800 */
[----:B------:R-:W3:Y:S01]  /*0040*/  LDC R6, c[0x0][0x39c] ;  /* 0x0000e700ff067b82 */ /* 0x000ee20000000800 */
[----:B------:R-:W4:Y:S01]  /*0050*/  LDCU UR4, c[0x0][0x3b0] ;  /* 0x00007600ff0477ac */ /* 0x000f220008000800 */
[----:B------:R-:W-:-:S06]  /*0060*/  UMOV UR5, 0x400 ;  /* 0x0000040000057882 */ /* 0x000fcc0000000000 */
[----:B------:R-:W5:Y:S01]  /*0070*/  LDC R4, c[0x0][0x3a4] ;  /* 0x0000e900ff047b82 */ /* 0x000f620000000800 */
[----:B--2---:R-:W-:Y:S01]  /*0080*/  I2FP.F32.U32 R7, UR11 ;  /* 0x0000000b00077c45 */ /* 0x004fe20008201000 */
[----:B-1----:R-:W-:-:S06]  /*0090*/  UIMAD UR7, UR7, UR9, URZ ;  /* 0x00000009070772a4 */ /* 0x002fcc000f8e02ff */
[----:B------:R-:W1:Y:S01]  /*00a0*/  S2UR UR6, SR_CgaCtaId ;  /* 0x00000000000679c3 */ /* 0x000e620000008800 */
[----:B------:R-:W2:Y:S01]  /*00b0*/  MUFU.RCP R2, R7 ;  /* 0x0000000700027308 */ /* 0x000ea20000001000 */
[----:B----4-:R-:W-:Y:S01]  /*00c0*/  UIADD3 UR4, UPT, UPT, UR4, UR9, UR8 ;  /* 0x0000000904047290 */ /* 0x010fe2000fffe008 */
[----:B------:R-:W-:Y:S01]  /*00d0*/  IMAD R3, RZ, RZ, -UR7 ;  /* 0x80000007ff037e24 */ /* 0x000fe2000f8e02ff */
[----:B------:R-:W-:-:S04]  /*00e0*/  UIADD3 UR8, UPT, UPT, UR7, -UR8, URZ ;  /* 0x8000000807087290 */ /* 0x000fc8000fffe0ff */
[----:B------:R-:W4:Y:S01]  /*00f0*/  S2UR UR10, SR_CTAID.X ;  /* 0x00000000000a79c3 */ /* 0x000f220000002500 */
[----:B---3--:R-:W-:-:S04]  /*0100*/  VIADDMNMX.U32 R3, R3, R6, UR9, PT ;  /* 0x0000000903037e46 */ /* 0x008fc8000b800006 */
[----:B-----5:R-:W-:Y:S02]  /*0110*/  IADD3 R0, PT, PT, R3, -0x1, R4 ;  /* 0xffffffff03007810 */ /* 0x020fe40007ffe004 */
[----:B------:R-:W-:Y:S02]  /*0120*/  I2FP.F32.S32 R4, R4 ;  /* 0x0000000400047245 */ /* 0x000fe40000201400 */
[----:B------:R-:W-:Y:S01]  /*0130*/  I2FP.F32.S32 R5, R0 ;  /* 0x0000000000057245 */ /* 0x000fe20000201400 */
[----:B--2---:R-:W-:-:S04]  /*0140*/  FFMA R9, -R7, R2, 1 ;  /* 0x3f80000007097423 */ /* 0x004fc80000000102 */
[----:B------:R-:W-:Y:S01]  /*0150*/  FMUL R0, R5, R4 ;  /* 0x0000000405007220 */ /* 0x000fe20000400000 */
[----:B------:R-:W-:Y:S01]  /*0160*/  FFMA R9, R2, R9, R2 ;  /* 0x0000000902097223 */ /* 0x000fe20000000002 */
[----:B-1----:R-:W-:Y:S02]  /*0170*/  ULEA UR5, UR6, UR5, 0x18 ;  /* 0x0000000506057291 */ /* 0x002fe4000f8ec0ff */
[----:B------:R-:W-:Y:S02]  /*0180*/  FMUL R0, R0, 0.03125 ;  /* 0x3d00000000007820 */ /* 0x000fe40000400000 */
[----:B------:R-:W-:Y:S02]  /*0190*/  ULEA UR6, UR4, UR5, 0x4 ;  /* 0x0000000504067291 */ /* 0x000fe4000f8e20ff */
[----:B------:R-:W1:Y:S01]  /*01a0*/  FCHK P0, R0, R7 ;  /* 0x0000000700007302 */ /* 0x000e620000000000 */
[----:B------:R-:W-:Y:S01]  /*01b0*/  FFMA R2, R0, R9, RZ ;  /* 0x0000000900027223 */ /* 0x000fe200000000ff */
[----:B----4-:R-:W-:-:S03]  /*01c0*/  IMAD R29, R6, UR10, RZ ;  /* 0x0000000a061d7c24 */ /* 0x010fc6000f8e02ff */
[----:B------:R-:W-:-:S04]  /*01d0*/  FFMA R5, -R7, R2, R0 ;  /* 0x0000000207057223 */ /* 0x000fc80000000100 */
[----:B------:R-:W-:Y:S01]  /*01e0*/  FFMA R2, R9, R5, R2 ;  /* 0x0000000509027223 */ /* 0x000fe20000000002 */
[----:B-1----:R-:W-:Y:S06]  /*01f0*/  @!P0 BRA `(.L_x_0) ;  /* 0x00000000000c8947 */ /* 0x002fec0003800000 */
[----:B------:R-:W-:-:S07]  /*0200*/  MOV R2, 0x220 ;  /* 0x0000022000027802 */ /* 0x000fce0000000f00 */
[----:B------:R-:W-:Y:S05]  /*0210*/  CALL.REL.NOINC `($__internal_0_$__cuda_sm3x_div_rn_noftz_f32_slowpath) ;  /* 0x00000010001c7944 */ /* 0x000fea0003c00000 */
[----:B------:R-:W-:-:S07]  /*0220*/  IMAD.MOV.U32 R2, RZ, RZ, R9 ;  /* 0x000000ffff027224 */ /* 0x000fce00078e0009 */
.L_x_0:
[----:B------:R-:W1:Y:S01]  /*0230*/  FRND.CEIL R13, R2 ;  /* 0x00000002000d7307 */ /* 0x000e620000209000 */
[----:B------:R-:W2:Y:S01]  /*0240*/  LDCU.64 UR12, c[0x0][0x358] ;  /* 0x00006b00ff0c77ac */ /* 0x000ea20008000a00 */
[----:B-1----:R-:W-:-:S13]  /*0250*/  FSETP.GT.AND P0, PT, R13, RZ, PT ;  /* 0x000000ff0d00720b */ /* 0x002fda0003f04000 */
[----:B--2---:R-:W-:Y:S05]  /*0260*/  @!P0 BRA `(.L_x_1) ;  /* 0x0000000000708947 */ /* 0x004fea0003800000 */
[----:B------:R-:W1:Y:S01]  /*0270*/  S2R R0, SR_TID.Y ;  /* 0x0000000000007919 */ /* 0x000e620000002200 */
[----:B------:R-:W2:Y:S01]  /*0280*/  LDC R15, c[0x0][0x3a4] ;  /* 0x0000e900ff0f7b82 */ /* 0x000ea20000000800 */
[----:B------:R-:W3:Y:S01]  /*0290*/  LDCU UR4, c[0x0][0x3a4] ;  /* 0x00007480ff0477ac */ /* 0x000ee20008000800 */
[----:B------:R-:W-:Y:S01]  /*02a0*/  IMAD.MOV.U32 R5, RZ, RZ, RZ ;  /* 0x000000ffff057224 */ /* 0x000fe200078e00ff */
[----:B------:R-:W4:Y:S01]  /*02b0*/  S2R R11, SR_TID.X ;  /* 0x00000000000b7919 */ /* 0x000f220000002100 */
[----:B------:R-:W3:Y:S04]  /*02c0*/  LDCU UR9, c[0x0][0x39c] ;  /* 0x00007380ff0977ac */ /* 0x000ee80008000800 */
[----:B------:R-:W2:Y:S01]  /*02d0*/  LDC.64 R6, c[0x0][0x388] ;  /* 0x0000e200ff067b82 */ /* 0x000ea20000000a00 */
[----:B------:R-:W-:-:S02]  /*02e0*/  USHF.L.U32 UR10, UR11, 0x5, URZ ;  /* 0x000000050b0a7899 */ /* 0x000fc400080006ff */
[----:B---3--:R-:W-:Y:S01]  /*02f0*/  UIMAD UR4, UR9, UR4, URZ ;  /* 0x00000004090472a4 */ /* 0x008fe2000f8e02ff */
[----:B-1----:R-:W-:-:S11]  /*0300*/  IMAD.SHL.U32 R0, R0, 0x20, RZ ;  /* 0x0000002000007824 */ /* 0x002fd600078e00ff */
.L_x_4:
[C---:B-1----:R-:W-:Y:S01]  /*0310*/  IMAD R2, R5.reuse, UR10, R0 ;  /* 0x0000000a05027c24 */ /* 0x042fe2000f8e0200 */
[----:B------:R-:W-:Y:S01]  /*0320*/  BSSY.RECONVERGENT B0, `(.L_x_2) ;  /* 0x000000f000007945 */ /* 0x000fe20003800200 */
[----:B------:R-:W-:Y:S02]  /*0330*/  VIADD R5, R5, 0x1 ;  /* 0x0000000105057836 */ /* 0x000fe40000000000 */
[----:B----4-:R-:W-:-:S03]  /*0340*/  IMAD.IADD R10, R2, 0x1, R11 ;  /* 0x00000001020a7824 */ /* 0x010fc600078e020b */
[----:B------:R-:W-:Y:S01]  /*0350*/  I2FP.F32.U32 R2, R5 ;  /* 0x0000000500027245 */ /* 0x000fe20000201000 */
[----:B--2---:R-:W-:-:S03]  /*0360*/  IMAD R8, R15, UR8, R10 ;  /* 0x000000080f087c24 */ /* 0x004fc6000f8e020a */
[----:B------:R-:W-:Y:S02]  /*0370*/  FSETP.GT.AND P1, PT, R13, R2, PT ;  /* 0x000000020d00720b */ /* 0x000fe40003f24000 */
[----:B------:R-:W-:-:S04]  /*0380*/  ISETP.GE.AND P0, PT, R8, UR4, PT ;  /* 0x0000000408007c0c */ /* 0x000fc8000bf06270 */
[----:B------:R-:W-:-:S13]  /*0390*/  ISETP.LT.OR P0, PT, R8, RZ, P0 ;  /* 0x000000ff0800720c */ /* 0x000fda0000701670 */
[----:B------:R-:W-:Y:S05]  /*03a0*/  @P0 BRA `(.L_x_3) ;  /* 0x0000000000180947 */ /* 0x000fea0003800000 */
[----:B------:R-:W-:-:S04]  /*03b0*/  IMAD R9, R29, R15, R8 ;  /* 0x0000000f1d097224 */ /* 0x000fc800078e0208 */
[----:B------:R-:W-:-:S06]  /*03c0*/  IMAD.WIDE R8, R9, 0x4, R6 ;  /* 0x0000000409087825 */ /* 0x000fcc00078e0206 */
[----:B------:R-:W2:Y:S01]  /*03d0*/  LDG.E.CONSTANT R8, desc[UR12][R8.64] ;  /* 0x0000000c08087981 */ /* 0x000ea2000c1e9900 */
[----:B------:R-:W-:Y:S02]  /*03e0*/  LEA R10, R10, UR6, 0x1 ;  /* 0x000000060a0a7c11 */ /* 0x000fe4000f8e08ff */
[----:B--2---:R-:W-:-:S05]  /*03f0*/  F2FP.BF16.F32.PACK_AB R2, RZ, R8 ;  /* 0x00000008ff02723e */ /* 0x004fca00000010ff */
[----:B------:R1:W-:Y:S02]  /*0400*/  STS.U16 [R10], R2 ;  /* 0x000000020a007388 */ /* 0x0003e40000000400 */
.L_x_3:
[----:B------:R-:W-:Y:S05]  /*0410*/  BSYNC.RECONVERGENT B0 ;  /* 0x0000000000007941 */ /* 0x000fea0003800200 */
.L_x_2:
[----:B------:R-:W-:Y:S05]  /*0420*/  @P1 BRA `(.L_x_4) ;  /* 0xfffffffc00b81947 */ /* 0x000fea000383ffff */
.L_x_1:
[----:B------:R-:W2:Y:S02]  /*0430*/  LDC R13, c[0x0][0x3a0] ;  /* 0x0000e800ff0d7b82 */ /* 0x000ea40000000800 */
[----:B--2---:R-:W-:-:S13]  /*0440*/  ISETP.GE.AND P0, PT, R13, 0x1, PT ;  /* 0x000000010d00780c */ /* 0x004fda0003f06270 */
[----:B------:R-:W-:Y:S05]  /*0450*/  @!P0 EXIT ;  /* 0x000000000000894d */ /* 0x000fea0003800000 */
[----:B------:R-:W2:Y:S01]  /*0460*/  S2R R5, SR_TID.X ;  /* 0x0000000000057919 */ /* 0x000ea20000002100 */
[----:B------:R-:W3:Y:S01]  /*0470*/  LDC.64 R8, c[0x0][0x3a8] ;  /* 0x0000ea00ff087b82 */ /* 0x000ee20000000a00 */
[----:B------:R-:W4:Y:S01]  /*0480*/  LDCU UR9, c[0x0][0x360] ;  /* 0x00006c00ff0977ac */ /* 0x000f220008000800 */
[----:B------:R-:W-:Y:S01]  /*0490*/  FMUL R4, R4, 0.0625 ;  /* 0x3d80000004047820 */ /* 0x000fe20000400000 */
[----:B------:R-:W5:Y:S01]  /*04a0*/  S2R R14, SR_TID.Y ;  /* 0x00000000000e7919 */ /* 0x000f620000002200 */
[----:B------:R-:W1:Y:S04]  /*04b0*/  LDCU UR4, c[0x0][0x3b0] ;  /* 0x00007600ff0477ac */ /* 0x000e680008000800 */
[----:B------:R-:W1:Y:S01]  /*04c0*/  FRND.CEIL R4, R4 ;  /* 0x0000000400047307 */ /* 0x000e620000209000 */
[----:B------:R-:W5:Y:S01]  /*04d0*/  LDCU UR10, c[0x0][0x3a4] ;  /* 0x00007480ff0a77ac */ /* 0x000f620008000800 */
[----:B----4-:R-:W-:Y:S01]  /*04e0*/  UIMAD UR9, UR11, UR9, URZ ;  /* 0x000000090b0972a4 */ /* 0x010fe2000f8e02ff */
[----:B-1----:R-:W-:Y:S01]  /*04f0*/  FADD R20, R4, 1 ;  /* 0x3f80000004147421 */ /* 0x002fe20000000000 */
[----:B---3--:R-:W-:Y:S01]  /*0500*/  IMAD.IADD R21, R3, 0x1, R8 ;  /* 0x0000000103157824 */ /* 0x008fe200078e0208 */
[----:B--2---:R-:W-:Y:S01]  /*0510*/  SHF.R.U32.HI R0, RZ, 0x2, R5 ;  /* 0x00000002ff007819 */ /* 0x004fe20000011605 */
[----:B------:R-:W-:-:S02]  /*0520*/  IMAD.SHL.U32 R6, R5, 0x2, RZ ;  /* 0x0000000205067824 */ /* 0x000fc400078e00ff */
[C---:B-----5:R-:W-:Y:S02]  /*0530*/  IMAD R5, R14.reuse, 0x20, R5 ;  /* 0x000000200e057824 */ /* 0x060fe400078e0205 */
[----:B------:R-:W-:Y:S01]  /*0540*/  IMAD R2, R14, 0x10, R0 ;  /* 0x000000100e027824 */ /* 0x000fe200078e0200 */
[----:B------:R-:W-:Y:S01]  /*0550*/  LOP3.LUT R11, R6, 0x6, RZ, 0xc0, !PT ;  /* 0x00000006060b7812 */ /* 0x000fe200078ec0ff */
[----:B------:R-:W-:Y:S01]  /*0560*/  IMAD.IADD R10, R8, 0x1, -R5 ;  /* 0x00000001080a7824 */ /* 0x000fe200078e0a05 */
[C---:B------:R-:W-:Y:S01]  /*0570*/  LEA R19, R5.reuse, UR5, 0x4 ;  /* 0x0000000505137c11 */ /* 0x040fe2000f8e20ff */
[----:B------:R-:W-:Y:S01]  /*0580*/  VIADD R2, R2, UR7 ;  /* 0x0000000702027c36 */ /* 0x000fe20008000000 */
[----:B------:R-:W-:Y:S01]  /*0590*/  IADD3 R26, PT, PT, R0, UR10, -R11 ;  /* 0x0000000a001a7c10 */ /* 0x000fe2000fffe80b */
[----:B------:R-:W-:Y:S01]  /*05a0*/  VIADD R6, R5, UR4 ;  /* 0x0000000405067c36 */ /* 0x000fe20008000000 */
[----:B------:R-:W-:Y:S01]  /*05b0*/  ISETP.LE.U32.AND P6, PT, R10, UR7, PT ;  /* 0x000000070a007c0c */ /* 0x000fe2000bfc3070 */
[----:B------:R-:W-:-:S02]  /*05c0*/  IMAD.IADD R12, R29, 0x1, R2 ;  /* 0x000000011d0c7824 */ /* 0x000fc400078e0202 */
[----:B------:R-:W-:Y:S02]  /*05d0*/  VIADD R10, R6, -UR9 ;  /* 0x80000009060a7c36 */ /* 0x000fe40008000000 */
[C---:B------:R-:W-:Y:S02]  /*05e0*/  VIADD R16, R12.reuse, 0x8 ;  /* 0x000000080c107836 */ /* 0x040fe40000000000 */
[-C--:B------:R-:W-:Y:S01]  /*05f0*/  IMAD R7, R12, R13.reuse, R11 ;  /* 0x0000000d0c077224 */ /* 0x080fe200078e020b */
[----:B------:R-:W-:Y:S01]  /*0600*/  IADD3 R18, PT, PT, R10, UR7, R9 ;  /* 0x000000070a127c10 */ /* 0x000fe2000fffe009 */
[----:B------:R-:W-:Y:S02]  /*0610*/  IMAD R16, R16, R13, R11 ;  /* 0x0000000d10107224 */ /* 0x000fe400078e020b */
[----:B------:R-:W-:Y:S02]  /*0620*/  IMAD.IADD R13, R29, 0x1, R5 ;  /* 0x000000011d0d7824 */ /* 0x000fe400078e0205 */
[----:B------:R-:W-:-:S02]  /*0630*/  IMAD.IADD R27, R5, 0x1, R8 ;  /* 0x00000001051b7824 */ /* 0x000fc400078e0208 */
[----:B------:R-:W-:Y:S01]  /*0640*/  IMAD.IADD R28, R10, 0x1, R21 ;  /* 0x000000010a1c7824 */ /* 0x000fe200078e0215 */
[----:B------:R-:W-:Y:S01]  /*0650*/  IADD3 R17, PT, PT, -R8, UR7, R13 ;  /* 0x0000000708117c10 */ /* 0x000fe2000fffe10d */
[----:B------:R-:W-:Y:S01]  /*0660*/  VIADD R24, R13, UR7 ;  /* 0x000000070d187c36 */ /* 0x000fe20008000000 */
[----:B------:R-:W-:Y:S01]  /*0670*/  LEA R27, R27, UR5, 0x4 ;  /* 0x000000051b1b7c11 */ /* 0x000fe2000f8e20ff */
[----:B------:R-:W-:Y:S01]  /*0680*/  IMAD R25, R14, 0x10, R11 ;  /* 0x000000100e197824 */ /* 0x000fe200078e020b */
[----:B------:R-:W-:Y:S01]  /*0690*/  LEA R28, R28, UR5, 0x4 ;  /* 0x000000051c1c7c11 */ /* 0x000fe2000f8e20ff */
[----:B------:R-:W-:Y:S02]  /*06a0*/  IMAD.IADD R29, R29, 0x1, R18 ;  /* 0x000000011d1d7824 */ /* 0x000fe400078e0212 */
[----:B------:R-:W-:Y:S01]  /*06b0*/  VIADD R21, R21, UR4 ;  /* 0x0000000415157c36 */ /* 0x000fe20008000000 */
[----:B------:R-:W-:-:S06]  /*06c0*/  UMOV UR4, URZ ;  /* 0x000000ff00047c82 */ /* 0x000fcc0008000000 */
.L_x_16:
[----:B------:R-:W-:Y:S01]  /*06d0*/  ISETP.GE.AND P0, PT, R5, R3, PT ;  /* 0x000000030500720c */ /* 0x000fe20003f06270 */
[----:B------:R-:W-:-:S12]  /*06e0*/  BSSY.RECONVERGENT B0, `(.L_x_5) ;  /* 0x000000b000007945 */ /* 0x000fd80003800200 */
[----:B-12-4-:R-:W-:Y:S05]  /*06f0*/  @P0 BRA `(.L_x_6) ;  /* 0x0000000000240947 */ /* 0x016fea0003800000 */
[----:B------:R-:W1:Y:S08]  /*0700*/  LDC R11, c[0x0][0x3a0] ;  /* 0x0000e800ff0b7b82 */ /* 0x000e700000000800 */
[----:B------:R-:W2:Y:S01]  /*0710*/  LDC.64 R8, c[0x0][0x390] ;  /* 0x0000e400ff087b82 */ /* 0x000ea20000000a00 */
[----:B-1----:R-:W-:-:S05]  /*0720*/  IMAD R10, R24, R11, UR4 ;  /* 0x00000004180a7e24 */ /* 0x002fca000f8e020b */
[----:B------:R-:W-:-:S05]  /*0730*/  SHF.R.U32.HI R11, RZ, 0x3, R10 ;  /* 0x00000003ff0b7819 */ /* 0x000fca000001160a */
[----:B--2---:R-:W-:-:S05]  /*0740*/  IMAD.WIDE.U32 R8, R11, 0x10, R8 ;  /* 0x000000100b087825 */ /* 0x004fca00078e0008 */
[----:B------:R-:W-:Y:S01]  /*0750*/  @!PT LDS RZ, [RZ] ;  /* 0x00000000fffff984 */ /* 0x000fe20000000800 */
[----:B------:R-:W-:Y:S01]  /*0760*/  @!PT LDS RZ, [RZ] ;  /* 0x00000000fffff984 */ /* 0x000fe20000000800 */
[----:B------:R-:W-:Y:S01]  /*0770*/  @!PT LDS RZ, [RZ] ;  /* 0x00000000fffff984 */ /* 0x000fe20000000800 */
[----:B------:R1:W-:Y:S02]  /*0780*/  LDGSTS.E.128 [R27], desc[UR12][R8.64] ;  /* 0x00000000081b7fae */ /* 0x0003e4000b9a180c */
.L_x_6:
[----:B------:R-:W-:Y:S05]  /*0790*/  BSYNC.RECONVERGENT B0 ;  /* 0x0000000000007941 */ /* 0x000fea0003800200 */
.L_x_5:
[----:B------:R-:W2:Y:S01]  /*07a0*/  LDCU UR5, c[0x0][0x3a8] ;  /* 0x00007500ff0577ac */ /* 0x000ea20008000800 */
[----:B------:R-:W-:Y:S01]  /*07b0*/  BSSY.RECONVERGENT B0, `(.L_x_7) ;  /* 0x0000020000007945 */ /* 0x000fe20003800200 */
[----:B--2---:R-:W-:-:S13]  /*07c0*/  ISETP.GE.AND P0, PT, R5, UR5, PT ;  /* 0x0000000505007c0c */ /* 0x004fda000bf06270 */
[----:B------:R-:W-:Y:S05]  /*07d0*/  @P0 BRA `(.L_x_8) ;  /* 0x0000000000340947 */ /* 0x000fea0003800000 */
[----:B------:R-:W-:Y:S05]  /*07e0*/  @!P6 BRA `(.L_x_9) ;  /* 0x000000000028e947 */ /* 0x000fea0003800000 */
[----:B------:R-:W2:Y:S08]  /*07f0*/  LDC R10, c[0x0][0x3a0] ;  /* 0x0000e800ff0a7b82 */ /* 0x000eb00000000800 */
[----:B-1----:R-:W1:Y:S01]  /*0800*/  LDC.64 R8, c[0x0][0x390] ;  /* 0x0000e400ff087b82 */ /* 0x002e620000000a00 */
[----:B--2---:R-:W-:-:S05]  /*0810*/  IMAD R10, R17, R10, UR4 ;  /* 0x00000004110a7e24 */ /* 0x004fca000f8e020a */
[----:B------:R-:W-:-:S05]  /*0820*/  SHF.R.U32.HI R11, RZ, 0x3, R10 ;  /* 0x00000003ff0b7819 */ /* 0x000fca000001160a */
[----:B-1----:R-:W-:-:S05]  /*0830*/  IMAD.WIDE.U32 R8, R11, 0x10, R8 ;  /* 0x000000100b087825 */ /* 0x002fca00078e0008 */
[----:B------:R-:W-:Y:S01]  /*0840*/  @!PT LDS RZ, [RZ] ;  /* 0x00000000fffff984 */ /* 0x000fe20000000800 */
[----:B------:R-:W-:Y:S01]  /*0850*/  @!PT LDS RZ, [RZ] ;  /* 0x00000000fffff984 */ /* 0x000fe20000000800 */
[----:B------:R-:W-:Y:S01]  /*0860*/  @!PT LDS RZ, [RZ] ;  /* 0x00000000fffff984 */ /* 0x000fe20000000800 */
[----:B------:R1:W-:Y:S01]  /*0870*/  LDGSTS.E.128 [R19], desc[UR12][R8.64] ;  /* 0x0000000008137fae */ /* 0x0003e2000b9a180c */
[----:B------:R-:W-:Y:S05]  /*0880*/  BRA `(.L_x_10) ;  /* 0x0000000000487947 */ /* 0x000fea0003800000 */
.L_x_9:
[----:B------:R4:W-:Y:S01]  /*0890*/  STS.128 [R19], RZ ;  /* 0x000000ff13007388 */ /* 0x0009e20000000c00 */
[----:B------:R-:W-:Y:S05]  /*08a0*/  BRA `(.L_x_10) ;  /* 0x0000000000407947 */ /* 0x000fea0003800000 */
.L_x_8:
[----:B------:R-:W-:-:S13]  /*08b0*/  ISETP.GE.U32.AND P0, PT, R6, UR9, PT ;  /* 0x0000000906007c0c */ /* 0x000fda000bf06070 */
[----:B------:R-:W-:Y:S05]  /*08c0*/  @!P0 BRA `(.L_x_10) ;  /* 0x0000000000388947 */ /* 0x000fea0003800000 */
[----:B------:R-:W2:Y:S02]  /*08d0*/  LDCU UR5, c[0x0][0x39c] ;  /* 0x00007380ff0577ac */ /* 0x000ea40008000800 */
[----:B--2---:R-:W-:-:S13]  /*08e0*/  ISETP.GE.U32.AND P0, PT, R18, UR5, PT ;  /* 0x0000000512007c0c */ /* 0x004fda000bf06070 */
[----:B------:R-:W-:Y:S05]  /*08f0*/  @P0 BRA `(.L_x_11) ;  /* 0x0000000000280947 */ /* 0x000fea0003800000 */
        /* <DEDUP_REMOVED lines=10> */
.L_x_11:
[----:B------:R2:W-:Y:S02]  /*09a0*/  STS.128 [R28], RZ ;  /* 0x000000ff1c007388 */ /* 0x0005e40000000c00 */
.L_x_10:
[----:B------:R-:W-:Y:S05]  /*09b0*/  BSYNC.RECONVERGENT B0 ;  /* 0x0000000000007941 */ /* 0x000fea0003800200 */
.L_x_7:
[----:B------:R-:W0:Y:S01]  /*09c0*/  LDGDEPBAR ;  /* 0x00000000000079af */ /* 0x000e220000000000 */
[----:B------:R-:W-:Y:S02]  /*09d0*/  FSETP.GT.AND P0, PT, R4, -1, PT ;  /* 0xbf8000000400780b */ /* 0x000fe40003f04000 */
[----:B------:R-:W-:Y:S02]  /*09e0*/  CS2R R12, SRZ ;  /* 0x00000000000c7805 */ /* 0x000fe4000001ff00 */
[----:B------:R-:W-:Y:S01]  /*09f0*/  CS2R R14, SRZ ;  /* 0x00000000000e7805 */ /* 0x000fe2000001ff00 */
[----:B------:R-:W-:-:S04]  /*0a00*/  DEPBAR.LE SB0, 0x0 ;  /* 0x000080000000791a */ /* 0x000fc80000000000 */
[----:B------:R-:W-:Y:S06]  /*0a10*/  BAR.SYNC.DEFER_BLOCKING 0x0 ;  /* 0x0000000000007b1d */ /* 0x000fec0000010000 */
[----:B------:R-:W-:Y:S05]  /*0a20*/  @!P0 BRA `(.L_x_12) ;  /* 0x0000000400c48947 */ /* 0x000fea0003800000 */
[----:B------:R-:W-:Y:S02]  /*0a30*/  CS2R R10, SRZ ;  /* 0x00000000000a7805 */ /* 0x000fe4000001ff00 */
[----:B-1-3--:R-:W-:Y:S01]  /*0a40*/  CS2R R8, SRZ ;  /* 0x0000000000087805 */ /* 0x00afe2000001ff00 */
[----:B------:R-:W1:Y:S01]  /*0a50*/  LDCU UR11, c[0x0][0x39c] ;  /* 0x00007380ff0b77ac */ /* 0x000e620008000800 */
[----:B------:R-:W-:-:S05]  /*0a60*/  UMOV UR5, URZ ;  /* 0x000000ff00057c82 */ /* 0x000fca0008000000 */
.L_x_15:
[----:B------:R-:W-:Y:S01]  /*0a70*/  USHF.L.U32 UR7, UR5, 0x4, URZ ;  /* 0x0000000405077899 */ /* 0x000fe200080006ff */
[----:B------:R-:W3:Y:S01]  /*0a80*/  LDC R12, c[0x0][0x3a4] ;  /* 0x0000e900ff0c7b82 */ /* 0x000ee20000000800 */
[----:B------:R-:W-:Y:S04]  /*0a90*/  BSSY.RECONVERGENT B0, `(.L_x_13) ;  /* 0x0000060000007945 */ /* 0x000fe80003800200 */
[----:B------:R-:W-:Y:S01]  /*0aa0*/  VIADD R30, R25, UR7 ;  /* 0x00000007191e7c36 */ /* 0x000fe20008000000 */
[----:B------:R-:W-:-:S03]  /*0ab0*/  ULOP3.LUT UR7, URZ, UR7, URZ, 0x33, !UPT ;  /* 0x00000007ff077292 */ /* 0x000fc6000f8e33ff */
[C---:B------:R-:W-:Y:S02]  /*0ac0*/  VIADD R33, R30.reuse, UR8 ;  /* 0x000000081e217c36 */ /* 0x040fe40008000000 */
[----:B------:R-:W-:Y:S02]  /*0ad0*/  VIADD R14, R30, 0x8 ;  /* 0x000000081e0e7836 */ /* 0x000fe40000000000 */
[C---:B------:R-:W-:Y:S02]  /*0ae0*/  VIADD R13, R33.reuse, 0x8 ;  /* 0x00000008210d7836 */ /* 0x040fe40000000000 */
[----:B------:R-:W-:-:S03]  /*0af0*/  VIADD R22, R33, 0x9 ;  /* 0x0000000921167836 */ /* 0x000fc60000000000 */
[----:B-1----:R-:W-:Y:S01]  /*0b00*/  ISETP.GE.AND P2, PT, R13, UR11, PT ;  /* 0x0000000b0d007c0c */ /* 0x002fe2000bf46270 */
[----:B------:R-:W-:Y:S01]  /*0b10*/  VIADD R13, R26, UR7 ;  /* 0x000000071a0d7c36 */ /* 0x000fe20008000000 */
[----:B------:R-:W-:Y:S02]  /*0b20*/  ISETP.GE.AND P5, PT, R22, UR11, PT ;  /* 0x0000000b16007c0c */ /* 0x000fe4000bfa6270 */
[----:B------:R-:W-:Y:S01]  /*0b30*/  ISETP.GT.AND P2, PT, R33, -0x9, !P2 ;  /* 0xfffffff72100780c */ /* 0x000fe20005744270 */
[----:B------:R-:W-:Y:S01]  /*0b40*/  VIADD R15, R13, 0xfffffff8 ;  /* 0xfffffff80d0f7836 */ /* 0x000fe20000000000 */
[----:B------:R-:W-:Y:S01]  /*0b50*/  ISETP.GT.AND P5, PT, R33, -0xa, !P5 ;  /* 0xfffffff62100780c */ /* 0x000fe20006fa4270 */
[C---:B------:R-:W-:Y:S01]  /*0b60*/  VIADD R23, R13.reuse, 0xfffffff7 ;  /* 0xfffffff70d177836 */ /* 0x040fe20000000000 */
[C---:B------:R-:W-:Y:S01]  /*0b70*/  ISETP.LT.OR P4, PT, R13.reuse, 0x8, !P2 ;  /* 0x000000080d00780c */ /* 0x040fe20005781670 */
[-C--:B---3--:R-:W-:Y:S01]  /*0b80*/  IMAD R14, R14, R12.reuse, R13 ;  /* 0x0000000c0e0e7224 */ /* 0x088fe200078e020d */
[----:B------:R-:W-:-:S02]  /*0b90*/  ISETP.GE.AND P1, PT, R13, R12, PT ;  /* 0x0000000c0d00720c */ /* 0x000fc40003f26270 */
[-C--:B------:R-:W-:Y:S01]  /*0ba0*/  ISETP.GE.OR P4, PT, R15, R12.reuse, P4 ;  /* 0x0000000c0f00720c */ /* 0x080fe20002786670 */
[----:B------:R-:W-:Y:S01]  /*0bb0*/  VIADD R15, R30, 0x9 ;  /* 0x000000091e0f7836 */ /* 0x000fe20000000000 */
[-C--:B------:R-:W-:Y:S02]  /*0bc0*/  ISETP.GE.AND P0, PT, R23, R12.reuse, PT ;  /* 0x0000000c1700720c */ /* 0x080fe40003f06270 */
[----:B------:R-:W-:Y:S01]  /*0bd0*/  LEA R22, R14, UR6, 0x1 ;  /* 0x000000060e167c11 */ /* 0x000fe2000f8e08ff */
[----:B------:R-:W-:Y:S01]  /*0be0*/  IMAD R15, R15, R12, R13 ;  /* 0x0000000c0f0f7224 */ /* 0x000fe200078e020d */
[C---:B------:R-:W-:Y:S01]  /*0bf0*/  ISETP.GT.AND P0, PT, R13.reuse, 0x8, !P0 ;  /* 0x000000080d00780c */ /* 0x040fe20004704270 */
[----:B------:R-:W-:Y:S01]  /*0c00*/  IMAD.MOV.U32 R14, RZ, RZ, RZ ;  /* 0x000000ffff0e7224 */ /* 0x000fe200078e00ff */
[----:B------:R-:W-:Y:S02]  /*0c10*/  ISETP.GT.AND P1, PT, R13, -0x1, !P1 ;  /* 0xffffffff0d00780c */ /* 0x000fe40004f24270 */
[----:B------:R-:W-:-:S02]  /*0c20*/  PLOP3.LUT P0, PT, P5, P0, PT, 0x80, 0x8 ;  /* 0x000000000008781c */ /* 0x000fc40002f01070 */
[----:B------:R-:W-:Y:S01]  /*0c30*/  LEA R32, R15, UR6, 0x1 ;  /* 0x000000060f207c11 */ /* 0x000fe2000f8e08ff */
[----:B------:R-:W1:Y:S01]  /*0c40*/  @!P4 LDS.U16 R23, [R22+-0x10] ;  /* 0xfffff0001617c984 */ /* 0x000e620000000400 */
[----:B------:R-:W-:Y:S02]  /*0c50*/  PLOP3.LUT P2, PT, P2, P1, PT, 0x80, 0x8 ;  /* 0x000000000008781c */ /* 0x000fe40001743070 */
[----:B------:R-:W-:-:S04]  /*0c60*/  ISETP.GT.AND P3, PT, R13, R12, PT ;  /* 0x0000000c0d00720c */ /* 0x000fc80003f64270 */
[----:B------:R-:W-:-:S03]  /*0c70*/  ISETP.GT.AND P3, PT, R13, RZ, !P3 ;  /* 0x000000ff0d00720c */ /* 0x000fc60005f64270 */
[----:B------:R-:W3:Y:S01]  /*0c80*/  @P0 LDS.U16 R15, [R32+-0x12] ;  /* 0xffffee00200f0984 */ /* 0x000ee20000000400 */
[----:B------:R-:W-:-:S03]  /*0c90*/  PLOP3.LUT P5, PT, P5, P3, PT, 0x80, 0x8 ;  /* 0x000000000008781c */ /* 0x000fc60002fa7070 */
[----:B------:R-:W5:Y:S10]  /*0ca0*/  @P2 LDS.U16 R31, [R22] ;  /* 0x00000000161f2984 */ /* 0x000f740000000400 */
[----:B------:R-:W2:Y:S01]  /*0cb0*/  @P5 LDS.U16 R32, [R32+-0x2] ;  /* 0xfffffe0020205984 */ /* 0x000ea20000000400 */
[----:B-1----:R-:W-:Y:S01]  /*0cc0*/  @!P4 PRMT R14, R23, 0x5410, RZ ;  /* 0x00005410170ec816 */ /* 0x002fe200000000ff */
[----:B------:R-:W-:Y:S01]  /*0cd0*/  VIADD R23, R13, 0x8 ;  /* 0x000000080d177836 */ /* 0x000fe20000000000 */
[----:B------:R-:W-:-:S04]  /*0ce0*/  ISETP.GE.AND P4, PT, R33, UR11, PT ;  /* 0x0000000b21007c0c */ /* 0x000fc8000bf86270 */
[----:B------:R-:W-:-:S04]  /*0cf0*/  ISETP.GT.AND P4, PT, R33, -0x1, !P4 ;  /* 0xffffffff2100780c */ /* 0x000fc80006784270 */
[----:B------:R-:W-:Y:S02]  /*0d00*/  PLOP3.LUT P4, PT, P4, P1, PT, 0x80, 0x8 ;  /* 0x000000000008781c */ /* 0x000fe40002783070 */
[----:B---3--:R-:W-:Y:S01]  /*0d10*/  @P0 PRMT R14, R14, 0x5410, R15 ;  /* 0x000054100e0e0816 */ /* 0x008fe2000000000f */
[-C--:B------:R-:W-:Y:S01]  /*0d20*/  IMAD R15, R30, R12.reuse, R13 ;  /* 0x0000000c1e0f7224 */ /* 0x080fe200078e020d */
[----:B------:R-:W-:Y:S02]  /*0d30*/  ISETP.GE.AND P1, PT, R23, R12, PT ;  /* 0x0000000c1700720c */ /* 0x000fe40003f26270 */
[----:B------:R-:W-:Y:S02]  /*0d40*/  ISETP.GE.AND P0, PT, R33, UR11, PT ;  /* 0x0000000b21007c0c */ /* 0x000fe4000bf06270 */
[----:B------:R-:W-:Y:S01]  /*0d50*/  LEA R34, R15, UR6, 0x1 ;  /* 0x000000060f227c11 */ /* 0x000fe2000f8e08ff */
[----:B------:R-:W-:Y:S01]  /*0d60*/  IMAD.MOV.U32 R15, RZ, RZ, RZ ;  /* 0x000000ffff0f7224 */ /* 0x000fe200078e00ff */
[----:B-----5:R-:W-:Y:S01]  /*0d70*/  @P2 PRMT R15, R31, 0x5410, RZ ;  /* 0x000054101f0f2816 */ /* 0x020fe200000000ff */
[C---:B------:R-:W-:Y:S01]  /*0d80*/  VIADD R31, R33.reuse, 0x1 ;  /* 0x00000001211f7836 */ /* 0x040fe20000000000 */
[----:B------:R-:W-:Y:S01]  /*0d90*/  ISETP.GT.AND P0, PT, R33, -0x1, !P0 ;  /* 0xffffffff2100780c */ /* 0x000fe20004704270 */
[----:B------:R-:W1:Y:S01]  /*0da0*/  @P4 LDS.U16 R23, [R34] ;  /* 0x0000000022174984 */ /* 0x000e620000000400 */
[----:B------:R-:W-:-:S02]  /*0db0*/  ISETP.GT.AND P1, PT, R13, -0x9, !P1 ;  /* 0xfffffff70d00780c */ /* 0x000fc40004f24270 */
[C---:B------:R-:W-:Y:S02]  /*0dc0*/  ISETP.GE.AND P2, PT, R31.reuse, UR11, PT ;  /* 0x0000000b1f007c0c */ /* 0x040fe4000bf46270 */
[----:B------:R-:W-:Y:S02]  /*0dd0*/  PLOP3.LUT P0, PT, P0, P1, PT, 0x80, 0x8 ;  /* 0x000000000008781c */ /* 0x000fe40000703070 */
[----:B------:R-:W-:Y:S01]  /*0de0*/  ISETP.GE.AND P1, PT, R31, UR11, PT ;  /* 0x0000000b1f007c0c */ /* 0x000fe2000bf26270 */
[----:B------:R-:W-:Y:S01]  /*0df0*/  VIADD R31, R13, 0x7 ;  /* 0x000000070d1f7836 */ /* 0x000fe20000000000 */
[C---:B------:R-:W-:Y:S02]  /*0e00*/  ISETP.GT.AND P2, PT, R33.reuse, -0x2, !P2 ;  /* 0xfffffffe2100780c */ /* 0x040fe40005744270 */
[----:B------:R-:W-:Y:S01]  /*0e10*/  ISETP.GT.AND P1, PT, R33, -0x2, !P1 ;  /* 0xfffffffe2100780c */ /* 0x000fe20004f24270 */
[----:B------:R-:W-:Y:S01]  /*0e20*/  IMAD.IADD R33, R30, 0x1, -R21 ;  /* 0x000000011e217824 */ /* 0x000fe200078e0a15 */
[----:B------:R-:W-:-:S02]  /*0e30*/  PLOP3.LUT P3, PT, P2, P3, PT, 0x80, 0x8 ;  /* 0x000000000008781c */ /* 0x000fc40001767070 */
[----:B------:R-:W-:Y:S02]  /*0e40*/  ISETP.GE.AND P2, PT, R31, R12, PT ;  /* 0x0000000c1f00720c */ /* 0x000fe40003f46270 */
[----:B--2---:R-:W-:Y:S01]  /*0e50*/  @P5 PRMT R15, R15, 0x5410, R32 ;  /* 0x000054100f0f5816 */ /* 0x004fe20000000020 */
[----:B------:R2:W3:Y:S01]  /*0e60*/  @P0 LDS.U16 R22, [R34+0x10] ;  /* 0x0000100022160984 */ /* 0x0004e20000000400 */
[----:B------:R-:W-:-:S04]  /*0e70*/  ISETP.GT.AND P2, PT, R13, -0x8, !P2 ;  /* 0xfffffff80d00780c */ /* 0x000fc80005744270 */
[----:B------:R-:W-:Y:S01]  /*0e80*/  PLOP3.LUT P1, PT, P1, P2, PT, 0x80, 0x8 ;  /* 0x000000000008781c */ /* 0x000fe20000f25070 */
[----:B--2---:R-:W-:Y:S02]  /*0e90*/  IMAD R34, R30, R12, R12 ;  /* 0x0000000c1e227224 */ /* 0x004fe400078e020c */
[----:B------:R-:W-:Y:S02]  /*0ea0*/  IMAD.MOV.U32 R12, RZ, RZ, RZ ;  /* 0x000000ffff0c7224 */ /* 0x000fe400078e00ff */
[----:B------:R-:W-:Y:S02]  /*0eb0*/  IMAD.IADD R34, R13, 0x1, R34 ;  /* 0x000000010d227824 */ /* 0x000fe400078e0222 */
[----:B------:R-:W-:-:S03]  /*0ec0*/  IMAD.MOV.U32 R13, RZ, RZ, RZ ;  /* 0x000000ffff0d7224 */ /* 0x000fc600078e00ff */
[----:B------:R-:W-:Y:S02]  /*0ed0*/  LEA R34, R34, UR6, 0x1 ;  /* 0x0000000622227c11 */ /* 0x000fe4000f8e08ff */
[----:B-1----:R-:W-:-:S03]  /*0ee0*/  @P4 PRMT R12, R23, 0x5410, RZ ;  /* 0x00005410170c4816 */ /* 0x002fc600000000ff */
[----:B------:R-:W1:Y:S04]  /*0ef0*/  @P1 LDS.U16 R32, [R34+0xe] ;  /* 0x00000e0022201984 */ /* 0x000e680000000400 */
[----:B------:R-:W2:Y:S01]  /*0f00*/  @P3 LDS.U16 R23, [R34+-0x2] ;  /* 0xfffffe0022173984 */ /* 0x000ea20000000400 */
[----:B---3--:R-:W-:Y:S02]  /*0f10*/  @P0 PRMT R13, R22, 0x5410, RZ ;  /* 0x00005410160d0816 */ /* 0x008fe400000000ff */
[----:B------:R-:W-:Y:S02]  /*0f20*/  ISETP.GT.AND P0, PT, R33, -0x1, PT ;  /* 0xffffffff2100780c */ /* 0x000fe40003f04270 */
[----:B-1----:R-:W-:Y:S02]  /*0f30*/  @P1 PRMT R13, R13, 0x5410, R32 ;  /* 0x000054100d0d1816 */ /* 0x002fe40000000020 */
[----:B--2---:R-:W-:-:S02]  /*0f40*/  @P3 PRMT R12, R12, 0x5410, R23 ;  /* 0x000054100c0c3816 */ /* 0x004fc40000000017 */
[----:B------:R-:W-:-:S07]  /*0f50*/  CS2R R22, SRZ ;  /* 0x0000000000167805 */ /* 0x000fce000001ff00 */
[----:B------:R-:W-:Y:S05]  /*0f60*/  @P0 BRA `(.L_x_14) ;  /* 0x0000000000480947 */ /* 0x000fea0003800000 */
[----:B------:R-:W1:Y:S01]  /*0f70*/  S2UR UR10, SR_CgaCtaId ;  /* 0x00000000000a79c3 */ /* 0x000e620000008800 */
[----:B------:R-:W-:Y:S01]  /*0f80*/  UMOV UR7, 0x400 ;  /* 0x0000040000077882 */ /* 0x000fe20000000000 */
[----:B------:R-:W-:Y:S01]  /*0f90*/  IMAD R30, R30, 0x8, R0 ;  /* 0x000000081e1e7824 */ /* 0x000fe200078e0200 */
[----:B------:R-:W-:Y:S01]  /*0fa0*/  ISETP.NE.AND P0, PT, R33, -0x1, PT ;  /* 0xffffffff2100780c */ /* 0x000fe20003f05270 */
[----:B-1----:R-:W-:-:S06]  /*0fb0*/  ULEA UR7, UR10, UR7, 0x18 ;  /* 0x000000070a077291 */ /* 0x002fcc000f8ec0ff */
[----:B------:R-:W-:-:S05]  /*0fc0*/  LEA R32, R30, UR7, 0x1 ;  /* 0x000000071e207c11 */ /* 0x000fca000f8e08ff */
[----:B------:R-:W1:Y:S02]  /*0fd0*/  LDS.U16 R22, [R32] ;  /* 0x0000000020167984 */ /* 0x000e640000000400 */
[----:B-1----:R-:W-:Y:S01]  /*0fe0*/  PRMT R22, R22, 0x5410, RZ ;  /* 0x0000541016167816 */ /* 0x002fe200000000ff */
[----:B------:R-:W-:Y:S06]  /*0ff0*/  @!P0 BRA `(.L_x_14) ;  /* 0x0000000000248947 */ /* 0x000fec0003800000 */
[----:B------:R-:W1:Y:S01]  /*1000*/  LDS.U16 R31, [R32+0x10] ;  /* 0x00001000201f7984 */ /* 0x000e620000000400 */
[----:B------:R-:W-:Y:S02]  /*1010*/  ISETP.GT.U32.AND P0, PT, R33, -0x9, PT ;  /* 0xfffffff72100780c */ /* 0x000fe40003f04070 */
[----:B-1----:R-:W-:-:S11]  /*1020*/  PRMT R22, R22, 0x5410, R31 ;  /* 0x0000541016167816 */ /* 0x002fd6000000001f */
[----:B------:R-:W-:Y:S05]  /*1030*/  @P0 BRA `(.L_x_14) ;  /* 0x0000000000140947 */ /* 0x000fea0003800000 */
[----:B------:R-:W-:Y:S01]  /*1040*/  ISETP.NE.AND P0, PT, R33, -0x9, PT ;  /* 0xfffffff72100780c */ /* 0x000fe20003f05270 */
[----:B------:R-:W1:-:S12]  /*1050*/  LDS.U16 R23, [R32+0x80] ;  /* 0x0000800020177984 */ /* 0x000e580000000400 */
[----:B------:R-:W2:Y:S01]  /*1060*/  @P0 LDS.U16 R30, [R32+0x90] ;  /* 0x00009000201e0984 */ /* 0x000ea20000000400 */
[----:B-1----:R-:W-:-:S04]  /*1070*/  PRMT R23, R23, 0x5410, RZ ;  /* 0x0000541017177816 */ /* 0x002fc800000000ff */
[----:B--2---:R-:W-:-:S07]  /*1080*/  @P0 PRMT R23, R23, 0x5410, R30 ;  /* 0x0000541017170816 */ /* 0x004fce000000001e */
.L_x_14:
[----:B------:R-:W-:Y:S05]  /*1090*/  BSYNC.RECONVERGENT B0 ;  /* 0x0000000000007941 */ /* 0x000fea0003800200 */
.L_x_13:
[----:B------:R-:W-:Y:S01]  /*10a0*/  UIADD3 UR5, UPT, UPT, UR5, 0x1, URZ ;  /* 0x0000000105057890 */ /* 0x000fe2000fffe0ff */
[----:B------:R-:W-:Y:S01]  /*10b0*/  HMMA.16816.F32.BF16 R8, R12, R22, R8 ;  /* 0x000000160c08723c */ /* 0x000fe20000041808 */
[----:B------:R-:W-:Y:S04]  /*10c0*/  BAR.SYNC.DEFER_BLOCKING 0x0 ;  /* 0x0000000000007b1d */ /* 0x000fe80000010000 */
[----:B------:R-:W-:-:S04]  /*10d0*/  I2FP.F32.U32 R13, UR5 ;  /* 0x00000005000d7c45 */ /* 0x000fc80008201000 */
[----:B------:R-:W-:-:S13]  /*10e0*/  FSETP.GT.AND P0, PT, R20, R13, PT ;  /* 0x0000000d1400720b */ /* 0x000fda0003f04000 */
[----:B------:R-:W-:Y:S05]  /*10f0*/  @P0 BRA `(.L_x_15) ;  /* 0xfffffff8005c0947 */ /* 0x000fea000383ffff */
[----:B------:R-:W-:Y:S02]  /*1100*/  IMAD.MOV.U32 R13, RZ, RZ, R8 ;  /* 0x000000ffff0d7224 */ /* 0x000fe400078e0008 */
[----:B------:R-:W-:Y:S02]  /*1110*/  IMAD.MOV.U32 R12, RZ, RZ, R9 ;  /* 0x000000ffff0c7224 */ /* 0x000fe400078e0009 */
[----:B------:R-:W-:Y:S02]  /*1120*/  IMAD.MOV.U32 R14, RZ, RZ, R10 ;  /* 0x000000ffff0e7224 */ /* 0x000fe400078e000a */
[----:B------:R-:W-:-:S07]  /*1130*/  IMAD.MOV.U32 R15, RZ, RZ, R11 ;  /* 0x000000ffff0f7224 */ /* 0x000fce00078e000b */
.L_x_12:
[----:B------:R-:W5:Y:S01]  /*1140*/  LDCU UR5, c[0x0][0x39c] ;  /* 0x00007380ff0577ac */ /* 0x000f620008000800 */
[C---:B-1-3--:R-:W-:Y:S01]  /*1150*/  VIADD R8, R2.reuse, 0x8 ;  /* 0x0000000802087836 */ /* 0x04afe20000000000 */
[----:B-----5:R-:W-:-:S04]  /*1160*/  ISETP.GE.AND P0, PT, R2, UR5, PT ;  /* 0x0000000502007c0c */ /* 0x020fc8000bf06270 */
[----:B------:R-:W-:Y:S01]  /*1170*/  ISETP.GE.AND P1, PT, R8, UR5, PT ;  /* 0x0000000508007c0c */ /* 0x000fe2000bf26270 */
[----:B------:R-:W1:Y:S08]  /*1180*/  LDCU UR5, c[0x0][0x3a0] ;  /* 0x00007400ff0577ac */ /* 0x000e700008000800 */
[----:B------:R-:W3:Y:S01]  /*1190*/  @!P0 LDC.64 R10, c[0x0][0x380] ;  /* 0x0000e000ff0a8b82 */ /* 0x000ee20000000a00 */
[----:B------:R-:W-:Y:S01]  /*11a0*/  @!P0 VIADD R22, R7, UR4 ;  /* 0x0000000407168c36 */ /* 0x000fe20008000000 */
[----:B------:R-:W-:-:S02]  /*11b0*/  @!P0 F2FP.BF16.F32.PACK_AB R13, R12, R13 ;  /* 0x0000000d0c0d823e */ /* 0x000fc400000010ff */
[----:B------:R-:W-:Y:S01]  /*11c0*/  @!P1 VIADD R30, R16, UR4 ;  /* 0x00000004101e9c36 */ /* 0x000fe20008000000 */
[----:B------:R-:W-:Y:S01]  /*11d0*/  @!P1 F2FP.BF16.F32.PACK_AB R15, R15, R14 ;  /* 0x0000000e0f0f923e */ /* 0x000fe200000010ff */
[----:B------:R-:W-:Y:S01]  /*11e0*/  UIADD3 UR4, UPT, UPT, UR4, 0x8, URZ ;  /* 0x0000000804047890 */ /* 0x000fe2000fffe0ff */
[----:B------:R-:W-:Y:S01]  /*11f0*/  @!P0 SHF.R.U32.HI R23, RZ, 0x1, R22 ;  /* 0x00000001ff178819 */ /* 0x000fe20000011616 */
[----:B------:R-:W5:Y:S01]  /*1200*/  @!P1 LDC.64 R8, c[0x0][0x380] ;  /* 0x0000e000ff089b82 */ /* 0x000f620000000a00 */
[----:B------:R-:W-:Y:S01]  /*1210*/  @!P1 SHF.R.U32.HI R31, RZ, 0x1, R30 ;  /* 0x00000001ff1f9819 */ /* 0x000fe2000001161e */
[----:B-1----:R-:W-:Y:S02]  /*1220*/  UISETP.GE.AND UP0, UPT, UR4, UR5, UPT ;  /* 0x000000050400728c */ /* 0x002fe4000bf06270 */
[----:B---3--:R-:W-:-:S05]  /*1230*/  @!P0 IMAD.WIDE.U32 R10, R23, 0x4, R10 ;  /* 0x00000004170a8825 */ /* 0x008fca00078e000a */
[----:B------:R1:W-:Y:S01]  /*1240*/  @!P0 STG.E desc[UR12][R10.64], R13 ;  /* 0x0000000d0a008986 */ /* 0x0003e2000c10190c */
[----:B-----5:R-:W-:-:S05]  /*1250*/  @!P1 IMAD.WIDE.U32 R8, R31, 0x4, R8 ;  /* 0x000000041f089825 */ /* 0x020fca00078e0008 */
[----:B------:R1:W-:Y:S01]  /*1260*/  @!P1 STG.E desc[UR12][R8.64], R15 ;  /* 0x0000000f08009986 */ /* 0x0003e2000c10190c */
[----:B------:R-:W-:Y:S05]  /*1270*/  BRA.U !UP0, `(.L_x_16) ;  /* 0xfffffff508147547 */ /* 0x000fea000b83ffff */
[----:B------:R-:W-:Y:S05]  /*1280*/  EXIT ;  /* 0x000000000000794d */ /* 0x000fea0003800000 */
        .weak           $__internal_0_$__cuda_sm3x_div_rn_noftz_f32_slowpath
        .type           $__internal_0_$__cuda_sm3x_div_rn_noftz_f32_slowpath,@function
        .size           $__internal_0_$__cuda_sm3x_div_rn_noftz_f32_slowpath,(.L_x_114 - $__internal_0_$__cuda_sm3x_div_rn_noftz_f32_slowpath)
$__internal_0_$__cuda_sm3x_div_rn_noftz_f32_slowpath:
[----:B------:R-:W-:Y:S01]  /*1290*/  SHF.R.U32.HI R6, RZ, 0x17, R7 ;  /* 0x00000017ff067819 */ /* 0x000fe20000011607 */
[--C-:B------:R-:W-:Y:S01]  /*12a0*/  IMAD.MOV.U32 R9, RZ, RZ, R0.reuse ;  /* 0x000000ffff097224 */ /* 0x100fe200078e0000 */
[----:B------:R-:W-:Y:S02]  /*12b0*/  SHF.R.U32.HI R5, RZ, 0x17, R0 ;  /* 0x00000017ff057819 */ /* 0x000fe40000011600 */
[----:B------:R-:W-:Y:S02]  /*12c0*/  LOP3.LUT R8, R6, 0xff, RZ, 0xc0, !PT ;  /* 0x000000ff06087812 */ /* 0x000fe400078ec0ff */
[----:B------:R-:W-:-:S03]  /*12d0*/  LOP3.LUT R6, R5, 0xff, RZ, 0xc0, !PT ;  /* 0x000000ff05067812 */ /* 0x000fc600078ec0ff */
[----:B------:R-:W-:Y:S02]  /*12e0*/  VIADD R12, R8, 0xffffffff ;  /* 0xffffffff080c7836 */ /* 0x000fe40000000000 */
[----:B------:R-:W-:-:S03]  /*12f0*/  VIADD R11, R6, 0xffffffff ;  /* 0xffffffff060b7836 */ /* 0x000fc60000000000 */
[----:B------:R-:W-:-:S04]  /*1300*/  ISETP.GT.U32.AND P0, PT, R12, 0xfd, PT ;  /* 0x000000fd0c00780c */ /* 0x000fc80003f04070 */
[----:B------:R-:W-:-:S13]  /*1310*/  ISETP.GT.U32.OR P0, PT, R11, 0xfd, P0 ;  /* 0x000000fd0b00780c */ /* 0x000fda0000704470 */
[----:B------:R-:W-:Y:S01]  /*1320*/  @!P0 IMAD.MOV.U32 R10, RZ, RZ, RZ ;  /* 0x000000ffff0a8224 */ /* 0x000fe200078e00ff */
[----:B------:R-:W-:Y:S06]  /*1330*/  @!P0 BRA `(.L_x_17) ;  /* 0x0000000000608947 */ /* 0x000fec0003800000 */
[----:B------:R-:W-:Y:S01]  /*1340*/  FSETP.GTU.FTZ.AND P0, PT, |R0|, +INF , PT ;  /* 0x7f8000000000780b */ /* 0x000fe20003f1c200 */
[----:B------:R-:W-:Y:S01]  /*1350*/  IMAD.MOV.U32 R5, RZ, RZ, R7 ;  /* 0x000000ffff057224 */ /* 0x000fe200078e0007 */
[----:B------:R-:W-:-:S04]  /*1360*/  FSETP.GTU.FTZ.AND P1, PT, |R7|, +INF , PT ;  /* 0x7f8000000700780b */ /* 0x000fc80003f3c200 */
[----:B------:R-:W-:-:S13]  /*1370*/  PLOP3.LUT P0, PT, P0, P1, PT, 0xf8, 0x8f ;  /* 0x00000000008f781c */ /* 0x000fda0000703f70 */
[----:B------:R-:W-:Y:S05]  /*1380*/  @P0 BRA `(.L_x_18) ;  /* 0x0000000400440947 */ /* 0x000fea0003800000 */
[----:B------:R-:W-:-:S13]  /*1390*/  LOP3.LUT P0, RZ, R7, 0x7fffffff, R9, 0xc8, !PT ;  /* 0x7fffffff07ff7812 */ /* 0x000fda000780c809 */
[----:B------:R-:W-:Y:S05]  /*13a0*/  @!P0 BRA `(.L_x_19) ;  /* 0x0000000400348947 */ /* 0x000fea0003800000 */
[C---:B------:R-:W-:Y:S02]  /*13b0*/  FSETP.NEU.FTZ.AND P2, PT, |R0|.reuse, +INF , PT ;  /* 0x7f8000000000780b */ /* 0x040fe40003f5d200 */
[----:B------:R-:W-:Y:S02]  /*13c0*/  FSETP.NEU.FTZ.AND P0, PT, |R5|, +INF , PT ;  /* 0x7f8000000500780b */ /* 0x000fe40003f1d200 */
[----:B------:R-:W-:-:S11]  /*13d0*/  FSETP.NEU.FTZ.AND P1, PT, |R0|, +INF , PT ;  /* 0x7f8000000000780b */ /* 0x000fd60003f3d200 */
[----:B------:R-:W-:Y:S05]  /*13e0*/  @!P0 BRA !P2, `(.L_x_19) ;  /* 0x0000000400248947 */ /* 0x000fea0005000000 */
[----:B------:R-:W-:-:S04]  /*13f0*/  LOP3.LUT P2, RZ, R9, 0x7fffffff, RZ, 0xc0, !PT ;  /* 0x7fffffff09ff7812 */ /* 0x000fc8000784c0ff */
[----:B------:R-:W-:-:S13]  /*1400*/  PLOP3.LUT P0, PT, P0, P2, PT, 0x2f, 0xf2 ;  /* 0x0000000000f2781c */ /* 0x000fda0000704577 */
[----:B------:R-:W-:Y:S05]  /*1410*/  @P0 BRA `(.L_x_20) ;  /* 0x0000000400100947 */ /* 0x000fea0003800000 */
[----:B------:R-:W-:-:S04]  /*1420*/  LOP3.LUT P0, RZ, R7, 0x7fffffff, RZ, 0xc0, !PT ;  /* 0x7fffffff07ff7812 */ /* 0x000fc8000780c0ff */
[----:B------:R-:W-:-:S13]  /*1430*/  PLOP3.LUT P0, PT, P1, P0, PT, 0x2f, 0xf2 ;  /* 0x0000000000f2781c */ /* 0x000fda0000f00577 */
[----:B------:R-:W-:Y:S05]  /*1440*/  @P0 BRA `(.L_x_21) ;  /* 0x0000000000f80947 */ /* 0x000fea0003800000 */
[----:B------:R-:W-:Y:S02]  /*1450*/  ISETP.GE.AND P0, PT, R11, RZ, PT ;  /* 0x000000ff0b00720c */ /* 0x000fe40003f06270 */
[----:B------:R-:W-:-:S11]  /*1460*/  ISETP.GE.AND P1, PT, R12, RZ, PT ;  /* 0x000000ff0c00720c */ /* 0x000fd60003f26270 */
[----:B------:R-:W-:Y:S02]  /*1470*/  @P0 IMAD.MOV.U32 R10, RZ, RZ, RZ ;  /* 0x000000ffff0a0224 */ /* 0x000fe400078e00ff */
[----:B------:R-:W-:Y:S01]  /*1480*/  @!P0 FFMA R9, R0, 1.84467440737095516160e+19, RZ ;  /* 0x5f80000000098823 */ /* 0x000fe200000000ff */
[----:B------:R-:W-:Y:S02]  /*1490*/  @!P0 IMAD.MOV.U32 R10, RZ, RZ, -0x40 ;  /* 0xffffffc0ff0a8424 */ /* 0x000fe400078e00ff */
[----:B------:R-:W-:Y:S02]  /*14a0*/  @!P1 FFMA R7, R5, 1.84467440737095516160e+19, RZ ;  /* 0x5f80000005079823 */ /* 0x000fe400000000ff */
[----:B------:R-:W-:-:S07]  /*14b0*/  @!P1 VIADD R10, R10, 0x40 ;  /* 0x000000400a0a9836 */ /* 0x000fce0000000000 */
.L_x_17:
[----:B------:R-:W-:Y:S01]  /*14c0*/  LEA R0, R8, 0xc0800000, 0x17 ;  /* 0xc080000008007811 */ /* 0x000fe200078eb8ff */
[----:B------:R-:W-:-:S04]  /*14d0*/  VIADD R6, R6, 0xffffff81 ;  /* 0xffffff8106067836 */ /* 0x000fc80000000000 */
[----:B------:R-:W-:Y:S02]  /*14e0*/  IMAD.IADD R7, R7, 0x1, -R0 ;  /* 0x0000000107077824 */ /* 0x000fe400078e0a00 */
[----:B------:R-:W-:Y:S02]  /*14f0*/  IMAD R0, R6, -0x800000, R9 ;  /* 0xff80000006007824 */ /* 0x000fe400078e0209 */
[----:B------:R-:W1:Y:S01]  /*1500*/  MUFU.RCP R5, R7 ;  /* 0x0000000700057308 */ /* 0x000e620000001000 */
[----:B------:R-:W-:-:S04]  /*1510*/  FADD.FTZ R11, -R7, -RZ ;  /* 0x800000ff070b7221 */ /* 0x000fc80000010100 */
[----:B-1----:R-:W-:-:S04]  /*1520*/  FFMA R12, R5, R11, 1 ;  /* 0x3f800000050c7423 */ /* 0x002fc8000000000b */
[----:B------:R-:W-:-:S04]  /*1530*/  FFMA R14, R5, R12, R5 ;  /* 0x0000000c050e7223 */ /* 0x000fc80000000005 */
[----:B------:R-:W-:-:S04]  /*1540*/  FFMA R5, R0, R14, RZ ;  /* 0x0000000e00057223 */ /* 0x000fc800000000ff */
[----:B------:R-:W-:-:S04]  /*1550*/  FFMA R12, R11, R5, R0 ;  /* 0x000000050b0c7223 */ /* 0x000fc80000000000 */
[----:B------:R-:W-:Y:S01]  /*1560*/  FFMA R13, R14, R12, R5 ;  /* 0x0000000c0e0d7223 */ /* 0x000fe20000000005 */
[----:B------:R-:W-:-:S03]  /*1570*/  IADD3 R5, PT, PT, R6, 0x7f, -R8 ;  /* 0x0000007f06057810 */ /* 0x000fc60007ffe808 */
[----:B------:R-:W-:Y:S02]  /*1580*/  FFMA R12, R11, R13, R0 ;  /* 0x0000000d0b0c7223 */ /* 0x000fe40000000000 */
[----:B------:R-:W-:Y:S02]  /*1590*/  IMAD.IADD R5, R5, 0x1, R10 ;  /* 0x0000000105057824 */ /* 0x000fe400078e020a */
[----:B------:R-:W-:-:S05]  /*15a0*/  FFMA R9, R14, R12, R13 ;  /* 0x0000000c0e097223 */ /* 0x000fca000000000d */
[----:B------:R-:W-:-:S04]  /*15b0*/  SHF.R.U32.HI R0, RZ, 0x17, R9 ;  /* 0x00000017ff007819 */ /* 0x000fc80000011609 */
[----:B------:R-:W-:-:S05]  /*15c0*/  LOP3.LUT R0, R0, 0xff, RZ, 0xc0, !PT ;  /* 0x000000ff00007812 */ /* 0x000fca00078ec0ff */
[----:B------:R-:W-:-:S04]  /*15d0*/  IMAD.IADD R8, R0, 0x1, R5 ;  /* 0x0000000100087824 */ /* 0x000fc800078e0205 */
[----:B------:R-:W-:-:S05]  /*15e0*/  VIADD R0, R8, 0xffffffff ;  /* 0xffffffff08007836 */ /* 0x000fca0000000000 */
[----:B------:R-:W-:-:S13]  /*15f0*/  ISETP.GE.U32.AND P0, PT, R0, 0xfe, PT ;  /* 0x000000fe0000780c */ /* 0x000fda0003f06070 */
[----:B------:R-:W-:Y:S05]  /*1600*/  @!P0 BRA `(.L_x_22) ;  /* 0x0000000000808947 */ /* 0x000fea0003800000 */
[----:B------:R-:W-:-:S13]  /*1610*/  ISETP.GT.AND P0, PT, R8, 0xfe, PT ;  /* 0x000000fe0800780c */ /* 0x000fda0003f04270 */
[----:B------:R-:W-:Y:S05]  /*1620*/  @P0 BRA `(.L_x_23) ;  /* 0x00000000006c0947 */ /* 0x000fea0003800000 */
[----:B------:R-:W-:-:S13]  /*1630*/  ISETP.GE.AND P0, PT, R8, 0x1, PT ;  /* 0x000000010800780c */ /* 0x000fda0003f06270 */
[----:B------:R-:W-:Y:S05]  /*1640*/  @P0 BRA `(.L_x_24) ;  /* 0x0000000000980947 */ /* 0x000fea0003800000 */
[----:B------:R-:W-:Y:S02]  /*1650*/  ISETP.GE.AND P0, PT, R8, -0x18, PT ;  /* 0xffffffe80800780c */ /* 0x000fe40003f06270 */
[----:B------:R-:W-:-:S11]  /*1660*/  LOP3.LUT R9, R9, 0x80000000, RZ, 0xc0, !PT ;  /* 0x8000000009097812 */ /* 0x000fd600078ec0ff */
[----:B------:R-:W-:Y:S05]  /*1670*/  @!P0 BRA `(.L_x_24) ;  /* 0x00000000008c8947 */ /* 0x000fea0003800000 */
[-CC-:B------:R-:W-:Y:S01]  /*1680*/  FFMA.RZ R0, R14, R12.reuse, R13.reuse ;  /* 0x0000000c0e007223 */ /* 0x180fe2000000c00d */
[----:B------:R-:W-:Y:S02]  /*1690*/  VIADD R7, R8, 0x20 ;  /* 0x0000002008077836 */ /* 0x000fe40000000000 */
[-CC-:B------:R-:W-:Y:S01]  /*16a0*/  FFMA.RM R5, R14, R12.reuse, R13.reuse ;  /* 0x0000000c0e057223 */ /* 0x180fe2000000400d */
[----:B------:R-:W-:Y:S02]  /*16b0*/  ISETP.NE.AND P2, PT, R8, RZ, PT ;  /* 0x000000ff0800720c */ /* 0x000fe40003f45270 */
[----:B------:R-:W-:Y:S01]  /*16c0*/  LOP3.LUT R6, R0, 0x7fffff, RZ, 0xc0, !PT ;  /* 0x007fffff00067812 */ /* 0x000fe200078ec0ff */
[----:B------:R-:W-:Y:S01]  /*16d0*/  FFMA.RP R0, R14, R12, R13 ;  /* 0x0000000c0e007223 */ /* 0x000fe2000000800d */
[----:B------:R-:W-:Y:S01]  /*16e0*/  ISETP.NE.AND P1, PT, R8, RZ, PT ;  /* 0x000000ff0800720c */ /* 0x000fe20003f25270 */
[----:B------:R-:W-:Y:S01]  /*16f0*/  IMAD.MOV R8, RZ, RZ, -R8 ;  /* 0x000000ffff087224 */ /* 0x000fe200078e0a08 */
[----:B------:R-:W-:-:S02]  /*1700*/  LOP3.LUT R6, R6, 0x800000, RZ, 0xfc, !PT ;  /* 0x0080000006067812 */ /* 0x000fc400078efcff */
[----:B------:R-:W-:Y:S02]  /*1710*/  FSETP.NEU.FTZ.AND P0, PT, R0, R5, PT ;  /* 0x000000050000720b */ /* 0x000fe40003f1d000 */
[----:B------:R-:W-:Y:S02]  /*1720*/  SHF.L.U32 R7, R6, R7, RZ ;  /* 0x0000000706077219 */ /* 0x000fe400000006ff */
[----:B------:R-:W-:Y:S02]  /*1730*/  SEL R5, R8, RZ, P2 ;  /* 0x000000ff08057207 */ /* 0x000fe40001000000 */
[----:B------:R-:W-:Y:S02]  /*1740*/  ISETP.NE.AND P1, PT, R7, RZ, P1 ;  /* 0x000000ff0700720c */ /* 0x000fe40000f25270 */
[----:B------:R-:W-:Y:S02]  /*1750*/  SHF.R.U32.HI R5, RZ, R5, R6 ;  /* 0x00000005ff057219 */ /* 0x000fe40000011606 */
[----:B------:R-:W-:-:S02]  /*1760*/  PLOP3.LUT P0, PT, P0, P1, PT, 0xf8, 0x8f ;  /* 0x00000000008f781c */ /* 0x000fc40000703f70 */
[----:B------:R-:W-:Y:S02]  /*1770*/  SHF.R.U32.HI R7, RZ, 0x1, R5 ;  /* 0x00000001ff077819 */ /* 0x000fe40000011605 */
[----:B------:R-:W-:-:S04]  /*1780*/  SEL R0, RZ, 0x1, !P0 ;  /* 0x00000001ff007807 */ /* 0x000fc80004000000 */
[----:B------:R-:W-:-:S04]  /*1790*/  LOP3.LUT R0, R0, 0x1, R7, 0xf8, !PT ;  /* 0x0000000100007812 */ /* 0x000fc800078ef807 */
[----:B------:R-:W-:-:S05]  /*17a0*/  LOP3.LUT R0, R0, R5, RZ, 0xc0, !PT ;  /* 0x0000000500007212 */ /* 0x000fca00078ec0ff */
[----:B------:R-:W-:-:S05]  /*17b0*/  IMAD.IADD R0, R7, 0x1, R0 ;  /* 0x0000000107007824 */ /* 0x000fca00078e0200 */
[----:B------:R-:W-:Y:S01]  /*17c0*/  LOP3.LUT R9, R0, R9, RZ, 0xfc, !PT ;  /* 0x0000000900097212 */ /* 0x000fe200078efcff */
[----:B------:R-:W-:Y:S06]  /*17d0*/  BRA `(.L_x_24) ;  /* 0x0000000000347947 */ /* 0x000fec0003800000 */
.L_x_23:
[----:B------:R-:W-:-:S04]  /*17e0*/  LOP3.LUT R9, R9, 0x80000000, RZ, 0xc0, !PT ;  /* 0x8000000009097812 */ /* 0x000fc800078ec0ff */
[----:B------:R-:W-:Y:S01]  /*17f0*/  LOP3.LUT R9, R9, 0x7f800000, RZ, 0xfc, !PT ;  /* 0x7f80000009097812 */ /* 0x000fe200078efcff */
[----:B------:R-:W-:Y:S06]  /*1800*/  BRA `(.L_x_24) ;  /* 0x0000000000287947 */ /* 0x000fec0003800000 */
.L_x_22:
[----:B------:R-:W-:Y:S01]  /*1810*/  IMAD R9, R5, 0x800000, R9 ;  /* 0x0080000005097824 */ /* 0x000fe200078e0209 */
[----:B------:R-:W-:Y:S06]  /*1820*/  BRA `(.L_x_24) ;  /* 0x0000000000207947 */ /* 0x000fec0003800000 */
.L_x_21:
[----:B------:R-:W-:-:S04]  /*1830*/  LOP3.LUT R9, R7, 0x80000000, R9, 0x48, !PT ;  /* 0x8000000007097812 */ /* 0x000fc800078e4809 */
[----:B------:R-:W-:Y:S01]  /*1840*/  LOP3.LUT R9, R9, 0x7f800000, RZ, 0xfc, !PT ;  /* 0x7f80000009097812 */ /* 0x000fe200078efcff */
[----:B------:R-:W-:Y:S06]  /*1850*/  BRA `(.L_x_24) ;  /* 0x0000000000147947 */ /* 0x000fec0003800000 */
.L_x_20:
[----:B------:R-:W-:Y:S01]  /*1860*/  LOP3.LUT R9, R7, 0x80000000, R9, 0x48, !PT ;  /* 0x8000000007097812 */ /* 0x000fe200078e4809 */
[----:B------:R-:W-:Y:S06]  /*1870*/  BRA `(.L_x_24) ;  /* 0x00000000000c7947 */ /* 0x000fec0003800000 */
.L_x_19:
[----:B------:R-:W1:Y:S01]  /*1880*/  MUFU.RSQ R9, -QNAN ;  /* 0xffc0000000097908 */ /* 0x000e620000001400 */
[----:B------:R-:W-:Y:S05]  /*1890*/  BRA `(.L_x_24) ;  /* 0x0000000000047947 */ /* 0x000fea0003800000 */
.L_x_18:
[----:B------:R-:W-:-:S07]  /*18a0*/  FADD.FTZ R9, R0, R5 ;  /* 0x0000000500097221 */ /* 0x000fce0000010000 */
.L_x_24:
[----:B------:R-:W-:Y:S02]  /*18b0*/  IMAD.MOV.U32 R6, RZ, RZ, R2 ;  /* 0x000000ffff067224 */ /* 0x000fe400078e0002 */
[----:B------:R-:W-:-:S04]  /*18c0*/  IMAD.MOV.U32 R7, RZ, RZ, 0x0 ;  /* 0x00000000ff077424 */ /* 0x000fc800078e00ff */
[----:B-1----:R-:W-:Y:S05]  /*18d0*/  RET.REL.NODEC R6 `(_Z21ana_k_backward_kernelP14__nv_bfloat162PKfPKoiiiiiii) ;  /* 0xffffffe406c87950 */ /* 0x002fea0003c3ffff */
.L_x_25:
[----:B------:R-:W-:-:S00]  /*18e0*/  BRA `(.L_x_25) ;  /* 0xfffffffc00fc7947 */ /* 0x000fc0000383ffff */
[----:B------:R-:W-:-:S00]  /*18f0*/  NOP ;  /* 0x0000000000007918 */ /* 0x000fc00000000000 */
        /* <DEDUP_REMOVED lines=8> */
.L_x_114:


//--------------------- .text._Z21ana_q_backward_kernelP14__nv_bfloat162PKfPKoiiiiiii --------------------------
	.section	.text._Z21ana_q_backward_kernelP14__nv_bfloat162PKfPKoiiiiiii,"ax",@progbits
	.align	128
        .global         _Z21ana_q_backward_kernelP14__nv_bfloat162PKfPKoiiiiiii
        .type           _Z21ana_q_backward_kernelP14__nv_bfloat162PKfPKoiiiiiii,@function
        .size           _Z21ana_q_backward_kernelP14__nv_bfloat162PKfPKoiiiiiii,(.L_x_115 - _Z21ana_q_backward_kernelP14__nv_bfloat162PKfPKoiiiiiii)
        .other          _Z21ana_q_backward_kernelP14__nv_bfloat162PKfPKoiiiiiii,@"STO_CUDA_ENTRY STV_DEFAULT"
_Z21ana_q_backward_kernelP14__nv_bfloat162PKfPKoiiiiiii:
.text._Z21ana_q_backward_kernelP14__nv_bfloat162PKfPKoiiiiiii:
[----:B------:R-:W-:Y:S01]  /*0000*/  LDC R1, c[0x0][0x37c] ;  /* 0x0000df00ff017b82 */ /* 0x000fe20000000800 */
[----:B------:R-:W1:Y:S07]  /*0010*/  LDCU UR10, c[0x0][0x364] ;  /* 0x00006c80ff0a77ac */ /* 0x000e6e0008000800 */
[----:B------:R-:W2:Y:S01]  /*0020*/  S2UR UR7, SR_CTAID.Y ;  /* 0x00000000000779c3 */ /* 0x000ea20000002600 */
[----:B------:R-:W3:Y:S01]  /*0030*/  S2R R30, SR_CTAID.X ;  /* 0x00000000001e7919 */ /* 0x000ee20000002500 */
[----:B------:R-:W4:Y:S01]  /*0040*/  LDCU UR5, c[0x0][0x3a4] ;  /* 0x00007480ff0577ac */ /* 0x000f220008000800 */
[----:B------:R-:W5:Y:S05]  /*0050*/  LDCU.64 UR8, c[0x0][0x3a8] ;  /* 0x00007500ff0877ac */ /* 0x000f6a0008000a00 */
[----:B------:R-:W3:Y:S01]  /*0060*/  S2UR UR6, SR_CgaCtaId ;  /* 0x00000000000679c3 */ /* 0x000ee20000008800 */
[----:B------:R-:W2:Y:S07]  /*0070*/  LDCU UR4, c[0x0][0x3b0] ;  /* 0x00007600ff0477ac */ /* 0x000eae0008000800 */
[----:B------:R-:W3:Y:S01]  /*0080*/  LDC R9, c[0x0][0x39c] ;  /* 0x0000e700ff097b82 */ /* 0x000ee20000000800 */
[----:B-1----:R-:W-:-:S04]  /*0090*/  I2FP.F32.U32 R5, UR10 ;  /* 0x0000000a00057c45 */ /* 0x002fc80008201000 */
[----:B------:R-:W1:Y:S01]  /*00a0*/  MUFU.RCP R2, R5 ;  /* 0x0000000500027308 */ /* 0x000e620000001000 */
[----:B----4-:R-:W-:Y:S01]  /*00b0*/  I2FP.F32.S32 R6, UR5 ;  /* 0x0000000500067c45 */ /* 0x010fe20008201400 */
[----:B------:R-:W-:Y:S01]  /*00c0*/  UMOV UR5, 0x400 ;  /* 0x0000040000057882 */ /* 0x000fe20000000000 */
[----:B-----5:R-:W-:Y:S01]  /*00d0*/  I2FP.F32.S32 R3, UR9 ;  /* 0x0000000900037c45 */ /* 0x020fe20008201400 */
[----:B--2---:R-:W-:Y:S02]  /*00e0*/  UIMAD UR7, UR7, UR9, URZ ;  /* 0x00000009070772a4 */ /* 0x004fe4000f8e02ff */
[----:B------:R-:W-:Y:S02]  /*00f0*/  UIADD3 UR4, UPT, UPT, UR4, UR9, UR8 ;  /* 0x0000000904047290 */ /* 0x000fe4000fffe008 */
[----:B------:R-:W-:Y:S02]  /*0100*/  FMUL R0, R3, R6 ;  /* 0x0000000603007220 */ /* 0x000fe40000400000 */
[----:B------:R-:W-:Y:S01]  /*0110*/  IMAD R4, RZ, RZ, -UR7 ;  /* 0x80000007ff047e24 */ /* 0x000fe2000f8e02ff */
[----:B---3--:R-:W-:Y:S01]  /*0120*/  ULEA UR5, UR6, UR5, 0x18 ;  /* 0x0000000506057291 */ /* 0x008fe2000f8ec0ff */
[----:B------:R-:W-:-:S03]  /*0130*/  FMUL R0, R0, 0.03125 ;  /* 0x3d00000000007820 */ /* 0x000fc60000400000 */
[----:B------:R-:W-:Y:S01]  /*0140*/  ULEA UR6, UR4, UR5, 0x4 ;  /* 0x0000000504067291 */ /* 0x000fe2000f8e20ff */
[----:B-1----:R-:W-:Y:S01]  /*0150*/  FFMA R7, -R5, R2, 1 ;  /* 0x3f80000005077423 */ /* 0x002fe20000000102 */
[----:B------:R-:W1:Y:S01]  /*0160*/  FCHK P0, R0, R5 ;  /* 0x0000000500007302 */ /* 0x000e620000000000 */
[----:B------:R-:W-:Y:S02]  /*0170*/  IMAD R20, R30, R9, UR7 ;  /* 0x000000071e147e24 */ /* 0x000fe4000f8e0209 */
[----:B------:R-:W-:-:S04]  /*0180*/  FFMA R7, R2, R7, R2 ;  /* 0x0000000702077223 */ /* 0x000fc80000000002 */
[----:B------:R-:W-:-:S04]  /*0190*/  FFMA R2, R0, R7, RZ ;  /* 0x0000000700027223 */ /* 0x000fc800000000ff */
[----:B------:R-:W-:-:S04]  /*01a0*/  FFMA R3, -R5, R2, R0 ;  /* 0x0000000205037223 */ /* 0x000fc80000000100 */
[----:B------:R-:W-:Y:S01]  /*01b0*/  FFMA R2, R7, R3, R2 ;  /* 0x0000000307027223 */ /* 0x000fe20000000002 */
[----:B------:R-:W-:Y:S01]  /*01c0*/  VIADDMNMX.U32 R3, R4, R9, UR9, PT ;  /* 0x0000000904037e46 */ /* 0x000fe2000b800009 */
[----:B-1----:R-:W-:Y:S06]  /*01d0*/  @!P0 BRA `(.L_x_26) ;  /* 0x00000000000c8947 */ /* 0x002fec0003800000 */
[----:B------:R-:W-:-:S07]  /*01e0*/  MOV R2, 0x200 ;  /* 0x0000020000027802 */ /* 0x000fce0000000f00 */
[----:B------:R-:W-:Y:S05]  /*01f0*/  CALL.REL.NOINC `($__internal_1_$__cuda_sm3x_div_rn_noftz_f32_slowpath) ;  /* 0x0000000c00e47944 */ /* 0x000fea0003c00000 */
[----:B------:R-:W-:-:S07]  /*0200*/  IMAD.MOV.U32 R2, RZ, RZ, R0 ;  /* 0x000000ffff027224 */ /* 0x000fce00078e0000 */
.L_x_26:
[----:B------:R-:W1:Y:S01]  /*0210*/  FRND.CEIL R13, R2 ;  /* 0x00000002000d7307 */ /* 0x000e620000209000 */
[----:B------:R-:W2:Y:S01]  /*0220*/  LDCU.64 UR12, c[0x0][0x358] ;  /* 0x00006b00ff0c77ac */ /* 0x000ea20008000a00 */
[----:B-1----:R-:W-:-:S13]  /*0230*/  FSETP.GT.AND P0, PT, R13, RZ, PT ;  /* 0x000000ff0d00720b */ /* 0x002fda0003f04000 */
[----:B--2---:R-:W-:Y:S05]  /*0240*/  @!P0 BRA `(.L_x_27) ;  /* 0x0000000000648947 */ /* 0x004fea0003800000 */
[----:B------:R-:W1:Y:S01]  /*0250*/  S2R R0, SR_TID.Y ;  /* 0x0000000000007919 */ /* 0x000e620000002200 */
[----:B------:R-:W2:Y:S01]  /*0260*/  LDC.64 R4, c[0x0][0x388] ;  /* 0x0000e200ff047b82 */ /* 0x000ea20000000a00 */
[----:B------:R-:W3:Y:S01]  /*0270*/  LDCU UR8, c[0x0][0x3a4] ;  /* 0x00007480ff0877ac */ /* 0x000ee20008000800 */
[----:B------:R-:W-:Y:S01]  /*0280*/  IMAD.MOV.U32 R7, RZ, RZ, RZ ;  /* 0x000000ffff077224 */ /* 0x000fe200078e00ff */
[----:B------:R-:W4:Y:S01]  /*0290*/  S2R R11, SR_TID.X ;  /* 0x00000000000b7919 */ /* 0x000f220000002100 */
[----:B------:R-:W1:Y:S01]  /*02a0*/  LDCU UR9, c[0x0][0x3a4] ;  /* 0x00007480ff0977ac */ /* 0x000e620008000800 */
[----:B------:R-:W-:Y:S01]  /*02b0*/  USHF.L.U32 UR4, UR10, 0x5, URZ ;  /* 0x000000050a047899 */ /* 0x000fe200080006ff */
[----:B---3--:R-:W-:Y:S02]  /*02c0*/  IMAD R2, R3, UR8, RZ ;  /* 0x0000000803027c24 */ /* 0x008fe4000f8e02ff */
[----:B-1----:R-:W-:-:S09]  /*02d0*/  IMAD.SHL.U32 R0, R0, 0x20, RZ ;  /* 0x0000002000007824 */ /* 0x002fd200078e00ff */
.L_x_30:
[C---:B------:R-:W-:Y:S01]  /*02e0*/  IMAD R8, R7.reuse, UR4, R0 ;  /* 0x0000000407087c24 */ /* 0x040fe2000f8e0200 */
[----:B------:R-:W-:Y:S01]  /*02f0*/  BSSY.RECONVERGENT B0, `(.L_x_28) ;  /* 0x000000d000007945 */ /* 0x000fe20003800200 */
[----:B------:R-:W-:Y:S02]  /*0300*/  VIADD R7, R7, 0x1 ;  /* 0x0000000107077836 */ /* 0x000fe40000000000 */
[----:B----4-:R-:W-:-:S03]  /*0310*/  IMAD.IADD R15, R8, 0x1, R11 ;  /* 0x00000001080f7824 */ /* 0x010fc600078e020b */
[----:B------:R-:W-:Y:S02]  /*0320*/  I2FP.F32.U32 R8, R7 ;  /* 0x0000000700087245 */ /* 0x000fe40000201000 */
[----:B------:R-:W-:Y:S02]  /*0330*/  ISETP.GE.AND P0, PT, R15, R2, PT ;  /* 0x000000020f00720c */ /* 0x000fe40003f06270 */
[----:B------:R-:W-:-:S11]  /*0340*/  FSETP.GT.AND P1, PT, R13, R8, PT ;  /* 0x000000080d00720b */ /* 0x000fd60003f24000 */
[----:B-1----:R-:W-:Y:S05]  /*0350*/  @P0 BRA `(.L_x_29) ;  /* 0x0000000000180947 */ /* 0x002fea0003800000 */
[----:B------:R-:W-:-:S04]  /*0360*/  IMAD R9, R20, UR9, R15 ;  /* 0x0000000914097c24 */ /* 0x000fc8000f8e020f */
[----:B--2---:R-:W-:-:S06]  /*0370*/  IMAD.WIDE R8, R9, 0x4, R4 ;  /* 0x0000000409087825 */ /* 0x004fcc00078e0204 */
[----:B------:R-:W2:Y:S01]  /*0380*/  LDG.E.CONSTANT R8, desc[UR12][R8.64] ;  /* 0x0000000c08087981 */ /* 0x000ea2000c1e9900 */
[----:B------:R-:W-:Y:S02]  /*0390*/  LEA R10, R15, UR6, 0x1 ;  /* 0x000000060f0a7c11 */ /* 0x000fe4000f8e08ff */
[----:B--2---:R-:W-:-:S05]  /*03a0*/  F2FP.BF16.F32.PACK_AB R9, RZ, R8 ;  /* 0x00000008ff09723e */ /* 0x004fca00000010ff */
[----:B------:R1:W-:Y:S02]  /*03b0*/  STS.U16 [R10], R9 ;  /* 0x000000090a007388 */ /* 0x0003e40000000400 */
.L_x_29:
[----:B------:R-:W-:Y:S05]  /*03c0*/  BSYNC.RECONVERGENT B0 ;  /* 0x0000000000007941 */ /* 0x000fea0003800200 */
.L_x_28:
[----:B------:R-:W-:Y:S05]  /*03d0*/  @P1 BRA `(.L_x_30) ;  /* 0xfffffffc00c01947 */ /* 0x000fea000383ffff */
.L_x_27:
[----:B------:R-:W3:Y:S02]  /*03e0*/  LDC R17, c[0x0][0x3a0] ;  /* 0x0000e800ff117b82 */ /* 0x000ee40000000800 */
[----:B---3--:R-:W-:-:S13]  /*03f0*/  ISETP.GE.AND P0, PT, R17, 0x1, PT ;  /* 0x000000011100780c */ /* 0x008fda0003f06270 */
[----:B------:R-:W-:Y:S05]  /*0400*/  @!P0 EXIT ;  /* 0x000000000000894d */ /* 0x000fea0003800000 */
[----:B--2---:R-:W2:Y:S01]  /*0410*/  S2R R5, SR_TID.X ;  /* 0x0000000000057919 */ /* 0x004ea20000002100 */
[----:B------:R-:W3:Y:S01]  /*0420*/  LDCU UR9, c[0x0][0x39c] ;  /* 0x00007380ff0977ac */ /* 0x000ee20008000800 */
[----:B------:R-:W1:Y:S01]  /*0430*/  LDC.64 R18, c[0x0][0x3a8] ;  /* 0x0000ea00ff127b82 */ /* 0x000e620000000a00 */
[----:B------:R-:W-:Y:S01]  /*0440*/  FMUL R6, R6, 0.0625 ;  /* 0x3d80000006067820 */ /* 0x000fe20000400000 */
[----:B------:R-:W4:Y:S01]  /*0450*/  S2R R8, SR_TID.Y ;  /* 0x0000000000087919 */ /* 0x000f220000002200 */
[----:B------:R-:W5:Y:S01]  /*0460*/  LDCU UR8, c[0x0][0x360] ;  /* 0x00006c00ff0877ac */ /* 0x000f620008000800 */
[----:B------:R-:W3:Y:S04]  /*0470*/  LDCU UR4, c[0x0][0x3b0] ;  /* 0x00007600ff0477ac */ /* 0x000ee80008000800 */
[----:B------:R-:W4:Y:S01]  /*0480*/  LDC R29, c[0x0][0x3a4] ;  /* 0x0000e900ff1d7b82 */ /* 0x000f220000000800 */
[----:B------:R-:W3:Y:S01]  /*0490*/  FRND.CEIL R6, R6 ;  /* 0x0000000600067307 */ /* 0x000ee20000209000 */
[----:B-----5:R-:W-:Y:S01]  /*04a0*/  UIMAD UR8, UR10, UR8, URZ ;  /* 0x000000080a0872a4 */ /* 0x020fe2000f8e02ff */
[----:B-1----:R-:W-:-:S02]  /*04b0*/  IMAD.IADD R9, R3, 0x1, R18 ;  /* 0x0000000103097824 */ /* 0x002fc400078e0212 */
[----:B---3--:R-:W-:Y:S02]  /*04c0*/  FADD R24, R6, 1 ;  /* 0x3f80000006187421 */ /* 0x008fe40000000000 */
[----:B------:R-:W-:Y:S01]  /*04d0*/  VIADD R26, R9, UR4 ;  /* 0x00000004091a7c36 */ /* 0x000fe20008000000 */
[--C-:B--2---:R-:W-:Y:S01]  /*04e0*/  SHF.R.U32.HI R0, RZ, 0x2, R5.reuse ;  /* 0x00000002ff007819 */ /* 0x104fe20000011605 */
[----:B------:R-:W-:Y:S02]  /*04f0*/  IMAD.SHL.U32 R7, R5, 0x2, RZ ;  /* 0x0000000205077824 */ /* 0x000fe400078e00ff */
[C---:B----4-:R-:W-:Y:S02]  /*0500*/  IMAD R5, R8.reuse, 0x20, R5 ;  /* 0x0000002008057824 */ /* 0x050fe400078e0205 */
[----:B------:R-:W-:Y:S01]  /*0510*/  IMAD R2, R8, 0x10, R0 ;  /* 0x0000001008027824 */ /* 0x000fe200078e0200 */
[----:B------:R-:W-:Y:S01]  /*0520*/  LOP3.LUT R27, R7, 0x6, RZ, 0xc0, !PT ;  /* 0x00000006071b7812 */ /* 0x000fe200078ec0ff */
[C---:B------:R-:W-:Y:S01]  /*0530*/  VIADD R7, R5.reuse, UR4 ;  /* 0x0000000405077c36 */ /* 0x040fe20008000000 */
[C---:B------:R-:W-:Y:S01]  /*0540*/  LEA R21, R5.reuse, UR5, 0x4 ;  /* 0x0000000505157c11 */ /* 0x040fe2000f8e20ff */
[----:B------:R-:W-:Y:S01]  /*0550*/  VIADD R4, R2, UR7 ;  /* 0x0000000702047c36 */ /* 0x000fe20008000000 */
[----:B------:R-:W-:Y:S01]  /*0560*/  UMOV UR4, URZ ;  /* 0x000000ff00047c82 */ /* 0x000fe20008000000 */
[----:B------:R-:W-:Y:S01]  /*0570*/  IMAD.IADD R28, R5, 0x1, R18 ;  /* 0x00000001051c7824 */ /* 0x000fe200078e0212 */
[----:B------:R-:W-:Y:S01]  /*0580*/  IADD3 R18, PT, PT, R20, -R18, R5 ;  /* 0x8000001214127210 */ /* 0x000fe20007ffe005 */
[----:B------:R-:W-:-:S02]  /*0590*/  IMAD R16, R30, UR9, R4 ;  /* 0x000000091e107c24 */ /* 0x000fc4000f8e0204 */
[----:B------:R-:W-:Y:S01]  /*05a0*/  IMAD R25, R2, R29, RZ ;  /* 0x0000001d02197224 */ /* 0x000fe200078e02ff */
[----:B------:R-:W-:Y:S01]  /*05b0*/  LEA R28, R28, UR5, 0x4 ;  /* 0x000000051c1c7c11 */ /* 0x000fe2000f8e20ff */
[C---:B------:R-:W-:Y:S02]  /*05c0*/  VIADD R8, R16.reuse, 0x8 ;  /* 0x0000000810087836 */ /* 0x040fe40000000000 */
[-CC-:B------:R-:W-:Y:S02]  /*05d0*/  IMAD R16, R16, R17.reuse, R27.reuse ;  /* 0x0000001110107224 */ /* 0x180fe400078e021b */
[----:B------:R-:W-:Y:S02]  /*05e0*/  IMAD R17, R8, R17, R27 ;  /* 0x0000001108117224 */ /* 0x000fe400078e021b */
[----:B------:R-:W-:Y:S02]  /*05f0*/  VIADD R8, R7, -UR8 ;  /* 0x8000000807087c36 */ /* 0x000fe40008000000 */
[----:B------:R-:W-:-:S02]  /*0600*/  IMAD.IADD R20, R20, 0x1, R5 ;  /* 0x0000000114147824 */ /* 0x000fc400078e0205 */
[C---:B------:R-:W-:Y:S01]  /*0610*/  IMAD.IADD R31, R8.reuse, 0x1, R9 ;  /* 0x00000001081f7824 */ /* 0x040fe200078e0209 */
[----:B------:R-:W-:Y:S01]  /*0620*/  IADD3 R19, PT, PT, R8, UR7, R19 ;  /* 0x0000000708137c10 */ /* 0x000fe2000fffe013 */
[----:B------:R-:W-:Y:S02]  /*0630*/  IMAD.IADD R27, R27, 0x1, -R0 ;  /* 0x000000011b1b7824 */ /* 0x000fe400078e0a00 */
[----:B------:R-:W-:Y:S01]  /*0640*/  IMAD R29, R29, 0x8, R25 ;  /* 0x000000081d1d7824 */ /* 0x000fe200078e0219 */
[----:B------:R-:W-:Y:S01]  /*0650*/  LEA R31, R31, UR5, 0x4 ;  /* 0x000000051f1f7c11 */ /* 0x000fe2000f8e20ff */
[----:B------:R-:W-:-:S07]  /*0660*/  IMAD R30, R30, UR9, R19 ;  /* 0x000000091e1e7c24 */ /* 0x000fce000f8e0213 */
.L_x_46:
[----:B-1----:R-:W1:Y:S01]  /*0670*/  LDCU UR5, c[0x0][0x3a8] ;  /* 0x00007500ff0577ac */ /* 0x002e620008000800 */
[C---:B------:R-:W-:Y:S01]  /*0680*/  ISETP.GE.AND P0, PT, R5.reuse, R3, PT ;  /* 0x000000030500720c */ /* 0x040fe20003f06270 */
[----:B------:R-:W-:Y:S01]  /*0690*/  BSSY.RECONVERGENT B0, `(.L_x_31) ;  /* 0x000000c000007945 */ /* 0x000fe20003800200 */
[----:B-1----:R-:W-:-:S11]  /*06a0*/  ISETP.GE.AND P1, PT, R5, UR5, PT ;  /* 0x0000000505007c0c */ /* 0x002fd6000bf26270 */
[----:B--2-4-:R-:W-:Y:S05]  /*06b0*/  @P0 BRA `(.L_x_32) ;  /* 0x0000000000240947 */ /* 0x014fea0003800000 */
        /* <DEDUP_REMOVED lines=9> */
.L_x_32:
[----:B------:R-:W-:Y:S05]  /*0750*/  BSYNC.RECONVERGENT B0 ;  /* 0x0000000000007941 */ /* 0x000fea0003800200 */
.L_x_31:
[----:B------:R-:W-:Y:S04]  /*0760*/  BSSY.RECONVERGENT B0, `(.L_x_33) ;  /* 0x0000021000007945 */ /* 0x000fe80003800200 */
[----:B------:R-:W-:Y:S05]  /*0770*/  @P1 BRA `(.L_x_34) ;  /* 0x00000000003c1947 */ /* 0x000fea0003800000 */
[----:B-1----:R-:W-:-:S04]  /*0780*/  IADD3 R8, PT, PT, -R5, UR5, RZ ;  /* 0x0000000505087c10 */ /* 0x002fc8000fffe1ff */
[----:B------:R-:W-:-:S13]  /*0790*/  ISETP.LE.U32.AND P0, PT, R8, UR7, PT ;  /* 0x0000000708007c0c */ /* 0x000fda000bf03070 */
[----:B------:R-:W-:Y:S05]  /*07a0*/  @!P0 BRA `(.L_x_35) ;  /* 0x0000000000288947 */ /* 0x000fea0003800000 */
        /* <DEDUP_REMOVED lines=8> */
[----:B------:R1:W-:Y:S01]  /*0830*/  LDGSTS.E.128 [R21], desc[UR12][R8.64] ;  /* 0x0000000008157fae */ /* 0x0003e2000b9a180c */
[----:B------:R-:W-:Y:S05]  /*0840*/  BRA `(.L_x_36) ;  /* 0x0000000000487947 */ /* 0x000fea0003800000 */
.L_x_35:
[----:B------:R4:W-:Y:S01]  /*0850*/  STS.128 [R21], RZ ;  /* 0x000000ff15007388 */ /* 0x0009e20000000c00 */
[----:B------:R-:W-:Y:S05]  /*0860*/  BRA `(.L_x_36) ;  /* 0x0000000000407947 */ /* 0x000fea0003800000 */
.L_x_34:
        /* <DEDUP_REMOVED lines=15> */
.L_x_37:
[----:B------:R2:W-:Y:S02]  /*0960*/  STS.128 [R31], RZ ;  /* 0x000000ff1f007388 */ /* 0x0005e40000000c00 */
.L_x_36:
[----:B------:R-:W-:Y:S05]  /*0970*/  BSYNC.RECONVERGENT B0 ;  /* 0x0000000000007941 */ /* 0x000fea0003800200 */
.L_x_33:
[----:B------:R-:W0:Y:S01]  /*0980*/  LDGDEPBAR ;  /* 0x00000000000079af */ /* 0x000e220000000000 */
[----:B------:R-:W-:Y:S02]  /*0990*/  FSETP.GT.AND P0, PT, R6, -1, PT ;  /* 0xbf8000000600780b */ /* 0x000fe40003f04000 */
[----:B------:R-:W-:Y:S02]  /*09a0*/  CS2R R12, SRZ ;  /* 0x00000000000c7805 */ /* 0x000fe4000001ff00 */
[----:B------:R-:W-:Y:S01]  /*09b0*/  CS2R R14, SRZ ;  /* 0x00000000000e7805 */ /* 0x000fe2000001ff00 */
[----:B------:R-:W-:-:S04]  /*09c0*/  DEPBAR.LE SB0, 0x0 ;  /* 0x000080000000791a */ /* 0x000fc80000000000 */
[----:B------:R-:W-:Y:S06]  /*09d0*/  BAR.SYNC.DEFER_BLOCKING 0x0 ;  /* 0x0000000000007b1d */ /* 0x000fec0000010000 */
[----:B------:R-:W-:Y:S05]  /*09e0*/  @!P0 BRA `(.L_x_38) ;  /* 0x0000000400948947 */ /* 0x000fea0003800000 */
[----:B------:R-:W5:Y:S01]  /*09f0*/  LDCU UR5, c[0x0][0x39c] ;  /* 0x00007380ff0577ac */ /* 0x000f620008000800 */
[----:B------:R-:W-:Y:S01]  /*0a00*/  IMAD.MOV.U32 R32, RZ, RZ, RZ ;  /* 0x000000ffff207224 */ /* 0x000fe200078e00ff */
[----:B------:R-:W-:Y:S02]  /*0a10*/  CS2R R10, SRZ ;  /* 0x00000000000a7805 */ /* 0x000fe4000001ff00 */
[----:B-1-3--:R-:W-:Y:S01]  /*0a20*/  CS2R R8, SRZ ;  /* 0x0000000000087805 */ /* 0x00afe2000001ff00 */
[----:B------:R-:W1:Y:S01]  /*0a30*/  LDCU UR10, c[0x0][0x39c] ;  /* 0x00007380ff0a77ac */ /* 0x000e620008000800 */
[----:B------:R-:W3:Y:S01]  /*0a40*/  LDCU UR11, c[0x0][0x3a4] ;  /* 0x00007480ff0b77ac */ /* 0x000ee20008000800 */
[----:B-----5:R-:W-:-:S13]  /*0a50*/  ISETP.GE.AND P4, PT, R4, UR5, PT ;  /* 0x0000000504007c0c */ /* 0x020fda000bf86270 */
.L_x_45:
[----:B------:R-:W-:Y:S01]  /*0a60*/  VIADD R12, R4, 0x8 ;  /* 0x00000008040c7836 */ /* 0x000fe20000000000 */
[----:B------:R-:W-:Y:S01]  /*0a70*/  BSSY.RECONVERGENT B0, `(.L_x_39) ;  /* 0x000001d000007945 */ /* 0x000fe20003800200 */
[----:B------:R-:W-:Y:S02]  /*0a80*/  IMAD R22, R32, 0x10, R27 ;  /* 0x0000001020167824 */ /* 0x000fe400078e021b */
[----:B------:R-:W-:Y:S01]  /*0a90*/  IMAD.MOV.U32 R14, RZ, RZ, RZ ;  /* 0x000000ffff0e7224 */ /* 0x000fe200078e00ff */
[----:B-1----:R-:W-:Y:S01]  /*0aa0*/  ISETP.GE.AND P5, PT, R12, UR10, PT ;  /* 0x0000000a0c007c0c */ /* 0x002fe2000bfa6270 */
[----:B------:R-:W-:Y:S01]  /*0ab0*/  IMAD.MOV.U32 R12, RZ, RZ, RZ ;  /* 0x000000ffff0c7224 */ /* 0x000fe200078e00ff */
[----:B------:R-:W-:Y:S11]  /*0ac0*/  @P4 BRA `(.L_x_40) ;  /* 0x00000000005c4947 */ /* 0x000ff60003800000 */
[C---:B------:R-:W-:Y:S01]  /*0ad0*/  VIADD R13, R22.reuse, 0x8 ;  /* 0x00000008160d7836 */ /* 0x040fe20000000000 */
[C---:B---3--:R-:W-:Y:S01]  /*0ae0*/  ISETP.GE.AND P2, PT, R22.reuse, UR11, PT ;  /* 0x0000000b16007c0c */ /* 0x048fe2000bf46270 */
[C---:B------:R-:W-:Y:S02]  /*0af0*/  VIADD R12, R22.reuse, 0x1 ;  /* 0x00000001160c7836 */ /* 0x040fe40000000000 */
[----:B------:R-:W-:Y:S01]  /*0b00*/  VIADD R14, R22, 0x9 ;  /* 0x00000009160e7836 */ /* 0x000fe20000000000 */
[----:B------:R-:W-:Y:S02]  /*0b10*/  ISETP.GE.AND P0, PT, R13, UR11, PT ;  /* 0x0000000b0d007c0c */ /* 0x000fe4000bf06270 */
[----:B------:R-:W-:Y:S01]  /*0b20*/  ISETP.GE.AND P3, PT, R12, UR11, PT ;  /* 0x0000000b0c007c0c */ /* 0x000fe2000bf66270 */
[----:B------:R-:W-:Y:S01]  /*0b30*/  IMAD.IADD R12, R25, 0x1, R22 ;  /* 0x00000001190c7824 */ /* 0x000fe200078e0216 */
[----:B------:R-:W-:Y:S01]  /*0b40*/  ISETP.GE.AND P1, PT, R14, UR11, PT ;  /* 0x0000000b0e007c0c */ /* 0x000fe2000bf26270 */
[----:B------:R-:W-:Y:S01]  /*0b50*/  IMAD.MOV.U32 R14, RZ, RZ, RZ ;  /* 0x000000ffff0e7224 */ /* 0x000fe200078e00ff */
[----:B------:R-:W-:-:S02]  /*0b60*/  ISETP.LT.OR P2, PT, R22, RZ, P2 ;  /* 0x000000ff1600720c */ /* 0x000fc40001741670 */
[C---:B------:R-:W-:Y:S02]  /*0b70*/  ISETP.LT.OR P0, PT, R22.reuse, -0x8, P0 ;  /* 0xfffffff81600780c */ /* 0x040fe40000701670 */
[C---:B------:R-:W-:Y:S02]  /*0b80*/  ISETP.LT.OR P3, PT, R22.reuse, -0x1, P3 ;  /* 0xffffffff1600780c */ /* 0x040fe40001f61670 */
[----:B------:R-:W-:Y:S02]  /*0b90*/  ISETP.LT.OR P1, PT, R22, -0x9, P1 ;  /* 0xfffffff71600780c */ /* 0x000fe40000f21670 */
[----:B------:R-:W-:Y:S01]  /*0ba0*/  LEA R33, R12, UR6, 0x1 ;  /* 0x000000060c217c11 */ /* 0x000fe2000f8e08ff */
[----:B------:R-:W-:-:S04]  /*0bb0*/  IMAD.MOV.U32 R12, RZ, RZ, RZ ;  /* 0x000000ffff0c7224 */ /* 0x000fc800078e00ff */
[----:B------:R-:W1:Y:S04]  /*0bc0*/  @!P2 LDS.U16 R34, [R33] ;  /* 0x000000002122a984 */ /* 0x000e680000000400 */
[----:B------:R-:W3:Y:S04]  /*0bd0*/  @!P0 LDS.U16 R15, [R33+0x10] ;  /* 0x00001000210f8984 */ /* 0x000ee80000000400 */
[----:B------:R-:W5:Y:S04]  /*0be0*/  @!P3 LDS.U16 R13, [R33+0x2] ;  /* 0x00000200210db984 */ /* 0x000f680000000400 */
[----:B------:R-:W2:Y:S01]  /*0bf0*/  @!P1 LDS.U16 R23, [R33+0x12] ;  /* 0x0000120021179984 */ /* 0x000ea20000000400 */
[----:B-1----:R-:W-:-:S02]  /*0c00*/  @!P2 PRMT R12, R34, 0x5410, RZ ;  /* 0x00005410220ca816 */ /* 0x002fc400000000ff */
[----:B---3--:R-:W-:Y:S02]  /*0c10*/  @!P0 PRMT R14, R15, 0x5410, RZ ;  /* 0x000054100f0e8816 */ /* 0x008fe400000000ff */
[----:B-----5:R-:W-:Y:S02]  /*0c20*/  @!P3 PRMT R12, R12, 0x5410, R13 ;  /* 0x000054100c0cb816 */ /* 0x020fe4000000000d */
[----:B--2---:R-:W-:-:S07]  /*0c30*/  @!P1 PRMT R14, R14, 0x5410, R23 ;  /* 0x000054100e0e9816 */ /* 0x004fce0000000017 */
.L_x_40:
[----:B---3--:R-:W-:Y:S05]  /*0c40*/  BSYNC.RECONVERGENT B0 ;  /* 0x0000000000007941 */ /* 0x008fea0003800200 */
.L_x_39:
[----:B------:R-:W-:Y:S01]  /*0c50*/  BSSY.RECONVERGENT B0, `(.L_x_41) ;  /* 0x000001c000007945 */ /* 0x000fe20003800200 */
[----:B------:R-:W-:Y:S02]  /*0c60*/  IMAD.MOV.U32 R15, RZ, RZ, RZ ;  /* 0x000000ffff0f7224 */ /* 0x000fe400078e00ff */
[----:B------:R-:W-:Y:S02]  /*0c70*/  IMAD.IADD R33, R2, 0x1, R22 ;  /* 0x0000000102217824 */ /* 0x000fe400078e0216 */
[----:B------:R-:W-:Y:S01]  /*0c80*/  IMAD.MOV.U32 R13, RZ, RZ, RZ ;  /* 0x000000ffff0d7224 */ /* 0x000fe200078e00ff */
[----:B------:R-:W-:Y:S06]  /*0c90*/  @P5 BRA `(.L_x_42) ;  /* 0x00000000005c5947 */ /* 0x000fec0003800000 */
[C---:B------:R-:W-:Y:S01]  /*0ca0*/  VIADD R13, R22.reuse, 0xfffffff8 ;  /* 0xfffffff8160d7836 */ /* 0x040fe20000000000 */
[----:B------:R-:W-:Y:S01]  /*0cb0*/  ISETP.GE.AND P2, PT, R22, UR11, PT ;  /* 0x0000000b16007c0c */ /* 0x000fe2000bf46270 */
[----:B------:R-:W-:-:S03]  /*0cc0*/  IMAD.IADD R23, R29, 0x1, R22 ;  /* 0x000000011d177824 */ /* 0x000fc600078e0216 */
[----:B------:R-:W-:Y:S01]  /*0cd0*/  ISETP.GE.AND P0, PT, R13, UR11, PT ;  /* 0x0000000b0d007c0c */ /* 0x000fe2000bf06270 */
[C---:B------:R-:W-:Y:S01]  /*0ce0*/  VIADD R13, R22.reuse, 0xfffffff9 ;  /* 0xfffffff9160d7836 */ /* 0x040fe20000000000 */
[----:B------:R-:W-:Y:S02]  /*0cf0*/  LEA R23, R23, UR6, 0x1 ;  /* 0x0000000617177c11 */ /* 0x000fe4000f8e08ff */
[C---:B------:R-:W-:Y:S02]  /*0d00*/  ISETP.LT.OR P0, PT, R22.reuse, 0x8, P0 ;  /* 0x000000081600780c */ /* 0x040fe40000701670 */
[----:B------:R-:W-:Y:S01]  /*0d10*/  ISETP.GE.AND P1, PT, R13, UR11, PT ;  /* 0x0000000b0d007c0c */ /* 0x000fe2000bf26270 */
[----:B------:R-:W-:Y:S01]  /*0d20*/  IMAD.MOV.U32 R13, RZ, RZ, RZ ;  /* 0x000000ffff0d7224 */ /* 0x000fe200078e00ff */
[C---:B------:R-:W-:Y:S02]  /*0d30*/  ISETP.LT.OR P2, PT, R22.reuse, RZ, P2 ;  /* 0x000000ff1600720c */ /* 0x040fe40001741670 */
[----:B------:R-:W-:-:S07]  /*0d40*/  ISETP.LT.OR P1, PT, R22, 0x7, P1 ;  /* 0x000000071600780c */ /* 0x000fce0000f21670 */
[----:B------:R-:W1:Y:S04]  /*0d50*/  @!P0 LDS.U16 R15, [R23+-0x10] ;  /* 0xfffff000170f8984 */ /* 0x000e680000000400 */
[----:B------:R-:W3:Y:S04]  /*0d60*/  @!P2 LDS.U16 R35, [R23] ;  /* 0x000000001723a984 */ /* 0x000ee80000000400 */
[----:B------:R-:W5:Y:S01]  /*0d70*/  @!P1 LDS.U16 R34, [R23+-0xe] ;  /* 0xfffff20017229984 */ /* 0x000f620000000400 */
[----:B-1----:R-:W-:Y:S01]  /*0d80*/  @!P0 PRMT R13, R15, 0x5410, RZ ;  /* 0x000054100f0d8816 */ /* 0x002fe200000000ff */
[----:B------:R-:W-:Y:S01]  /*0d90*/  IMAD.MOV.U32 R15, RZ, RZ, RZ ;  /* 0x000000ffff0f7224 */ /* 0x000fe200078e00ff */
[----:B---3--:R-:W-:-:S02]  /*0da0*/  @!P2 PRMT R15, R35, 0x5410, RZ ;  /* 0x00005410230fa816 */ /* 0x008fc400000000ff */
[----:B-----5:R-:W-:Y:S01]  /*0db0*/  @!P1 PRMT R13, R13, 0x5410, R34 ;  /* 0x000054100d0d9816 */ /* 0x020fe20000000022 */
[----:B------:R-:W-:-:S05]  /*0dc0*/  VIADD R34, R22, 0x1 ;  /* 0x0000000116227836 */ /* 0x000fca0000000000 */
[----:B------:R-:W-:-:S04]  /*0dd0*/  ISETP.GE.AND P0, PT, R34, UR11, PT ;  /* 0x0000000b22007c0c */ /* 0x000fc8000bf06270 */
[----:B------:R-:W-:-:S13]  /*0de0*/  ISETP.LT.OR P0, PT, R22, -0x1, P0 ;  /* 0xffffffff1600780c */ /* 0x000fda0000701670 */
[----:B------:R-:W1:Y:S02]  /*0df0*/  @!P0 LDS.U16 R22, [R23+0x2] ;  /* 0x0000020017168984 */ /* 0x000e640000000400 */
[----:B-1----:R-:W-:-:S07]  /*0e00*/  @!P0 PRMT R15, R15, 0x5410, R22 ;  /* 0x000054100f0f8816 */ /* 0x002fce0000000016 */
.L_x_42:
[----:B------:R-:W-:Y:S05]  /*0e10*/  BSYNC.RECONVERGENT B0 ;  /* 0x0000000000007941 */ /* 0x000fea0003800200 */
.L_x_41:
[----:B------:R-:W-:Y:S01]  /*0e20*/  IMAD.IADD R34, R33, 0x1, -R26 ;  /* 0x0000000121227824 */ /* 0x000fe200078e0a1a */
[----:B------:R-:W-:Y:S01]  /*0e30*/  BSSY.RECONVERGENT B0, `(.L_x_43) ;  /* 0x0000016000007945 */ /* 0x000fe20003800200 */
[----:B------:R-:W-:-:S03]  /*0e40*/  CS2R R22, SRZ ;  /* 0x0000000000167805 */ /* 0x000fc6000001ff00 */
[----:B------:R-:W-:-:S13]  /*0e50*/  ISETP.GT.AND P0, PT, R34, -0x1, PT ;  /* 0xffffffff2200780c */ /* 0x000fda0003f04270 */
        /* <DEDUP_REMOVED lines=16> */
[----:B------:R-:W3:Y:S01]  /*0f60*/  @P0 LDS.U16 R34, [R35+0x90] ;  /* 0x0000900023220984 */ /* 0x000ee20000000400 */
[----:B-1----:R-:W-:-:S04]  /*0f70*/  PRMT R23, R23, 0x5410, RZ ;  /* 0x0000541017177816 */ /* 0x002fc800000000ff */
[----:B---3--:R-:W-:-:S07]  /*0f80*/  @P0 PRMT R23, R23, 0x5410, R34 ;  /* 0x0000541017170816 */ /* 0x008fce0000000022 */
.L_x_44:
[----:B------:R-:W-:Y:S05]  /*0f90*/  BSYNC.RECONVERGENT B0 ;  /* 0x0000000000007941 */ /* 0x000fea0003800200 */
.L_x_43:
[----:B------:R-:W-:Y:S01]  /*0fa0*/  VIADD R32, R32, 0x1 ;  /* 0x0000000120207836 */ /* 0x000fe20000000000 */
[----:B------:R-:W-:Y:S01]  /*0fb0*/  HMMA.16816.F32.BF16 R8, R12, R22, R8 ;  /* 0x000000160c08723c */ /* 0x000fe20000041808 */
[----:B------:R-:W-:Y:S03]  /*0fc0*/  BAR.SYNC.DEFER_BLOCKING 0x0 ;  /* 0x0000000000007b1d */ /* 0x000fe60000010000 */
[----:B------:R-:W-:-:S04]  /*0fd0*/  I2FP.F32.U32 R13, R32 ;  /* 0x00000020000d7245 */ /* 0x000fc80000201000 */
[----:B------:R-:W-:-:S13]  /*0fe0*/  FSETP.GT.AND P0, PT, R24, R13, PT ;  /* 0x0000000d1800720b */ /* 0x000fda0003f04000 */
[----:B------:R-:W-:Y:S05]  /*0ff0*/  @P0 BRA `(.L_x_45) ;  /* 0xfffffff800980947 */ /* 0x000fea000383ffff */
[----:B------:R-:W-:Y:S02]  /*1000*/  IMAD.MOV.U32 R13, RZ, RZ, R8 ;  /* 0x000000ffff0d7224 */ /* 0x000fe400078e0008 */
[----:B------:R-:W-:Y:S02]  /*1010*/  IMAD.MOV.U32 R12, RZ, RZ, R9 ;  /* 0x000000ffff0c7224 */ /* 0x000fe400078e0009 */
[----:B------:R-:W-:Y:S02]  /*1020*/  IMAD.MOV.U32 R14, RZ, RZ, R10 ;  /* 0x000000ffff0e7224 */ /* 0x000fe400078e000a */
[----:B------:R-:W-:-:S07]  /*1030*/  IMAD.MOV.U32 R15, RZ, RZ, R11 ;  /* 0x000000ffff0f7224 */ /* 0x000fce00078e000b */
.L_x_38:
        /* <DEDUP_REMOVED lines=21> */
        .weak           $__internal_1_$__cuda_sm3x_div_rn_noftz_f32_slowpath
        .type           $__internal_1_$__cuda_sm3x_div_rn_noftz_f32_slowpath,@function
        .size           $__internal_1_$__cuda_sm3x_div_rn_noftz_f32_slowpath,(.L_x_115 - $__internal_1_$__cuda_sm3x_div_rn_noftz_f32_slowpath)
$__internal_1_$__cuda_sm3x_div_rn_noftz_f32_slowpath:
[--C-:B------:R-:W-:Y:S01]  /*1190*/  SHF.R.U32.HI R7, RZ, 0x17, R5.reuse ;  /* 0x00000017ff077819 */ /* 0x100fe20000011605 */
[--C-:B------:R-:W-:Y:S01]  /*11a0*/  IMAD.MOV.U32 R8, RZ, RZ, R0.reuse ;  /* 0x000000ffff087224 */ /* 0x100fe200078e0000 */
[----:B------:R-:W-:Y:S01]  /*11b0*/  SHF.R.U32.HI R4, RZ, 0x17, R0 ;  /* 0x00000017ff047819 */ /* 0x000fe20000011600 */
[----:B------:R-:W-:Y:S01]  /*11c0*/  IMAD.MOV.U32 R9, RZ, RZ, R5 ;  /* 0x000000ffff097224 */ /* 0x000fe200078e0005 */
        /* <DEDUP_REMOVED lines=8> */
[----:B------:R-:W-:Y:S02]  /*1250*/  FSETP.GTU.FTZ.AND P0, PT, |R0|, +INF , PT ;  /* 0x7f8000000000780b */ /* 0x000fe40003f1c200 */
        /* <DEDUP_REMOVED lines=22> */
.L_x_47:
[----:B------:R-:W-:Y:S01]  /*13c0*/  LEA R0, R7, 0xc0800000, 0x17 ;  /* 0xc080000007007811 */ /* 0x000fe200078eb8ff */
[----:B------:R-:W-:-:S04]  /*13d0*/  VIADD R4, R4, 0xffffff81 ;  /* 0xffffff8104047836 */ /* 0x000fc80000000000 */
[----:B------:R-:W-:Y:S01]  /*13e0*/  IMAD.IADD R9, R9, 0x1, -R0 ;  /* 0x0000000109097824 */ /* 0x000fe200078e0a00 */
[C---:B------:R-:W-:Y:S01]  /*13f0*/  IADD3 R7, PT, PT, R4.reuse, 0x7f, -R7 ;  /* 0x0000007f04077810 */ /* 0x040fe20007ffe807 */
[----:B------:R-:W-:Y:S02]  /*1400*/  IMAD R0, R4, -0x800000, R8 ;  /* 0xff80000004007824 */ /* 0x000fe400078e0208 */
[----:B------:R-:W1:Y:S01]  /*1410*/  MUFU.RCP R5, R9 ;  /* 0x0000000900057308 */ /* 0x000e620000001000 */
[----:B------:R-:W-:Y:S01]  /*1420*/  FADD.FTZ R11, -R9, -RZ ;  /* 0x800000ff090b7221 */ /* 0x000fe20000010100 */
[----:B------:R-:W-:-:S03]  /*1430*/  IMAD.IADD R7, R7, 0x1, R10 ;  /* 0x0000000107077824 */ /* 0x000fc600078e020a */
[----:B-1----:R-:W-:-:S04]  /*1440*/  FFMA R12, R5, R11, 1 ;  /* 0x3f800000050c7423 */ /* 0x002fc8000000000b */
[----:B------:R-:W-:-:S04]  /*1450*/  FFMA R12, R5, R12, R5 ;  /* 0x0000000c050c7223 */ /* 0x000fc80000000005 */
[----:B------:R-:W-:-:S04]  /*1460*/  FFMA R5, R0, R12, RZ ;  /* 0x0000000c00057223 */ /* 0x000fc800000000ff */
[----:B------:R-:W-:-:S04]  /*1470*/  FFMA R8, R11, R5, R0 ;  /* 0x000000050b087223 */ /* 0x000fc80000000000 */
[----:B------:R-:W-:-:S04]  /*1480*/  FFMA R13, R12, R8, R5 ;  /* 0x000000080c0d7223 */ /* 0x000fc80000000005 */
[----:B------:R-:W-:-:S04]  /*1490*/  FFMA R8, R11, R13, R0 ;  /* 0x0000000d0b087223 */ /* 0x000fc80000000000 */
        /* <DEDUP_REMOVED lines=20> */
[----:B------:R-:W-:Y:S01]  /*15e0*/  IMAD.MOV R8, RZ, RZ, -R10 ;  /* 0x000000ffff087224 */ /* 0x000fe200078e0a0a */
[----:B------:R-:W-:Y:S02]  /*15f0*/  ISETP.NE.AND P1, PT, R10, RZ, PT ;  /* 0x000000ff0a00720c */ /* 0x000fe40003f25270 */
        /* <DEDUP_REMOVED lines=14> */
.L_x_53:
[----:B------:R-:W-:-:S04]  /*16e0*/  LOP3.LUT R5, R5, 0x80000000, RZ, 0xc0, !PT ;  /* 0x8000000005057812 */ /* 0x000fc800078ec0ff */
[----:B------:R-:W-:Y:S01]  /*16f0*/  LOP3.LUT R5, R5, 0x7f800000, RZ, 0xfc, !PT ;  /* 0x7f80000005057812 */ /* 0x000fe200078efcff */
[----:B------:R-:W-:Y:S06]  /*1700*/  BRA `(.L_x_54) ;  /* 0x0000000000287947 */ /* 0x000fec0003800000 */
.L_x_52:
[----:B------:R-:W-:Y:S01]  /*1710*/  IMAD R5, R7, 0x800000, R5 ;  /* 0x0080000007057824 */ /* 0x000fe200078e0205 */
[----:B------:R-:W-:Y:S06]  /*1720*/  BRA `(.L_x_54) ;  /* 0x0000000000207947 */ /* 0x000fec0003800000 */
.L_x_51:
[----:B------:R-:W-:-:S04]  /*1730*/  LOP3.LUT R5, R9, 0x80000000, R8, 0x48, !PT ;  /* 0x8000000009057812 */ /* 0x000fc800078e4808 */
[----:B------:R-:W-:Y:S01]  /*1740*/  LOP3.LUT R5, R5, 0x7f800000, RZ, 0xfc, !PT ;  /* 0x7f80000005057812 */ /* 0x000fe200078efcff */
[----:B------:R-:W-:Y:S06]  /*1750*/  BRA `(.L_x_54) ;  /* 0x0000000000147947 */ /* 0x000fec0003800000 */
.L_x_50:
[----:B------:R-:W-:Y:S01]  /*1760*/  LOP3.LUT R5, R9, 0x80000000, R8, 0x48, !PT ;  /* 0x8000000009057812 */ /* 0x000fe200078e4808 */
[----:B------:R-:W-:Y:S06]  /*1770*/  BRA `(.L_x_54) ;  /* 0x00000000000c7947 */ /* 0x000fec0003800000 */
.L_x_49:
[----:B------:R-:W1:Y:S01]  /*1780*/  MUFU.RSQ R5, -QNAN ;  /* 0xffc0000000057908 */ /* 0x000e620000001400 */
[----:B------:R-:W-:Y:S05]  /*1790*/  BRA `(.L_x_54) ;  /* 0x0000000000047947 */ /* 0x000fea0003800000 */
.L_x_48:
[----:B------:R-:W-:-:S07]  /*17a0*/  FADD.FTZ R5, R0, R5 ;  /* 0x0000000500057221 */ /* 0x000fce0000010000 */
.L_x_54:
[----:B-1----:R-:W-:Y:S02]  /*17b0*/  IMAD.MOV.U32 R0, RZ, RZ, R5 ;  /* 0x000000ffff007224 */ /* 0x002fe400078e0005 */
[----:B------:R-:W-:Y:S02]  /*17c0*/  IMAD.MOV.U32 R4, RZ, RZ, R2 ;  /* 0x000000ffff047224 */ /* 0x000fe400078e0002 */
[----:B------:R-:W-:-:S04]  /*17d0*/  IMAD.MOV.U32 R5, RZ, RZ, 0x0 ;  /* 0x00000000ff057424 */ /* 0x000fc800078e00ff */
[----:B------:R-:W-:Y:S05]  /*17e0*/  RET.REL.NODEC R4 `(_Z21ana_q_backward_kernelP14__nv_bfloat162PKfPKoiiiiiii) ;  /* 0xffffffe804047950 */ /* 0x000fea0003c3ffff */
.L_x_55:
        /* <DEDUP_REMOVED lines=9> */
.L_x_115:


//--------------------- .text._Z24ana_qk_forward_kernel_C8PfPKoS1_iiiiiii --------------------------
	.section	.text._Z24ana_qk_forward_kernel_C8PfPKoS1_iiiiiii,"ax",@progbits
	.align	128
        .global         _Z24ana_qk_forward_kernel_C8PfPKoS1_iiiiiii
        .type           _Z24ana_qk_forward_kernel_C8PfPKoS1_iiiiiii,@function
        .size           _Z24ana_qk_forward_kernel_C8PfPKoS1_iiiiiii,(.L_x_116 - _Z24ana_qk_forward_kernel_C8PfPKoS1_iiiiiii)
        .other          _Z24ana_qk_forward_kernel_C8PfPKoS1_iiiiiii,@"STO_CUDA_ENTRY STV_DEFAULT"
_Z24ana_qk_forward_kernel_C8PfPKoS1_iiiiiii:
.text._Z24ana_qk_forward_kernel_C8PfPKoS1_iiiiiii:
[----:B------:R-:W-:Y:S01]  /*0000*/  LDC R1, c[0x0][0x37c] ;  /* 0x0000df00ff017b82 */ /* 0x000fe20000000800 */
[----:B------:R-:W1:Y:S01]  /*0010*/  S2R R2, SR_CTAID.Y ;  /* 0x0000000000027919 */ /* 0x000e620000002600 */
[----:B------:R-:W2:Y:S06]  /*0020*/  LDCU UR7, c[0x0][0x3a0] ;  /* 0x00007400ff0777ac */ /* 0x000eac0008000800 */
[----:B------:R-:W3:Y:S01]  /*0030*/  S2UR UR6, SR_CgaCtaId ;  /* 0x00000000000679c3 */ /* 0x000ee20000008800 */
[----:B------:R-:W4:Y:S01]  /*0040*/  S2R R0, SR_TID.Y ;  /* 0x0000000000007919 */ /* 0x000f220000002200 */
[----:B------:R-:W5:Y:S01]  /*0050*/  LDCU.64 UR12, c[0x0][0x3a8] ;  /* 0x00007500ff0c77ac */ /* 0x000f620008000a00 */
[----:B------:R-:W4:Y:S01]  /*0060*/  S2R R3, SR_TID.X ;  /* 0x0000000000037919 */ /* 0x000f220000002100 */
[----:B------:R-:W5:Y:S04]  /*0070*/  LDCU UR9, c[0x0][0x3b0] ;  /* 0x00007600ff0977ac */ /* 0x000f680008000800 */
[----:B------:R-:W4:Y:S01]  /*0080*/  LDC R8, c[0x0][0x39c] ;  /* 0x0000e700ff087b82 */ /* 0x000f220000000800 */
[----:B------:R-:W-:Y:S01]  /*0090*/  UMOV UR5, 0x400 ;  /* 0x0000040000057882 */ /* 0x000fe20000000000 */
[----:B------:R-:W1:Y:S01]  /*00a0*/  LDCU.64 UR10, c[0x0][0x358] ;  /* 0x00006b00ff0a77ac */ /* 0x000e620008000a00 */
[----:B--2---:R-:W-:-:S02]  /*00b0*/  UISETP.GE.AND UP0, UPT, UR7, 0x1, UPT ;  /* 0x000000010700788c */ /* 0x004fc4000bf06270 */
[----:B---3--:R-:W-:Y:S02]  /*00c0*/  ULEA UR5, UR6, UR5, 0x18 ;  /* 0x0000000506057291 */ /* 0x008fe4000f8ec0ff */
[----:B-----5:R-:W-:Y:S02]  /*00d0*/  UIADD3 UR4, UPT, UPT, UR9, UR13, UR12 ;  /* 0x0000000d09047290 */ /* 0x020fe4000fffe00c */
[----:B-1----:R-:W-:Y:S02]  /*00e0*/  IMAD R2, R2, UR13, RZ ;  /* 0x0000000d02027c24 */ /* 0x002fe4000f8e02ff */
[----:B------:R-:W-:Y:S02]  /*00f0*/  ULEA UR6, UR4, UR5, 0x4 ;  /* 0x0000000504067291 */ /* 0x000fe4000f8e20ff */
[----:B------:R-:W-:-:S05]  /*0100*/  IMAD.MOV R5, RZ, RZ, -R2 ;  /* 0x000000ffff057224 */ /* 0x000fca00078e0a02 */
[----:B----4-:R-:W-:Y:S01]  /*0110*/  VIADDMNMX.U32 R4, R5, R8, UR13, PT ;  /* 0x0000000d05047e46 */ /* 0x010fe2000b800008 */
[----:B------:R-:W-:Y:S06]  /*0120*/  BRA.U !UP0, `(.L_x_56) ;  /* 0x0000000d08287547 */ /* 0x000fec000b800000 */
[----:B------:R-:W1:Y:S01]  /*0130*/  S2UR UR8, SR_CTAID.X ;  /* 0x00000000000879c3 */ /* 0x000e620000002500 */
[----:B------:R-:W2:Y:S01]  /*0140*/  LDCU UR7, c[0x0][0x360] ;  /* 0x00006c00ff0777ac */ /* 0x000ea20008000800 */
[C-C-:B------:R-:W-:Y:S01]  /*0150*/  IMAD R5, R0.reuse, 0x10, R3.reuse ;  /* 0x0000001000057824 */ /* 0x140fe200078e0203 */
[----:B------:R-:W-:Y:S01]  /*0160*/  SHF.R.U32.HI R15, RZ, 0x1, R3 ;  /* 0x00000001ff0f7819 */ /* 0x000fe20000011603 */
[----:B------:R-:W2:Y:S02]  /*0170*/  LDCU UR4, c[0x0][0x364] ;  /* 0x00006c80ff0477ac */ /* 0x000ea40008000800 */
[C---:B------:R-:W-:Y:S01]  /*0180*/  IMAD R6, R0.reuse, 0x10, R5 ;  /* 0x0000001000067824 */ /* 0x040fe200078e0205 */
[----:B------:R-:W-:Y:S01]  /*0190*/  ISETP.GE.U32.AND P0, PT, R5, R4, PT ;  /* 0x000000040500720c */ /* 0x000fe20003f06070 */
[----:B------:R-:W3:Y:S01]  /*01a0*/  LDC R26, c[0x0][0x3a4] ;  /* 0x0000e900ff1a7b82 */ /* 0x000ee20000000800 */
[----:B------:R-:W-:Y:S02]  /*01b0*/  IMAD R15, R0, 0x10, R15 ;  /* 0x00000010000f7824 */ /* 0x000fe400078e020f */
[C---:B------:R-:W-:Y:S01]  /*01c0*/  IADD3 R9, PT, PT, -R6.reuse, UR12, RZ ;  /* 0x0000000c06097c10 */ /* 0x040fe2000fffe1ff */
[----:B------:R-:W-:Y:S01]  /*01d0*/  VIADD R7, R6, UR9 ;  /* 0x0000000906077c36 */ /* 0x000fe20008000000 */
[----:B------:R-:W-:Y:S01]  /*01e0*/  ISETP.LT.U32.AND P0, PT, R3, 0x10, !P0 ;  /* 0x000000100300780c */ /* 0x000fe20004701070 */
[----:B------:R-:W-:Y:S01]  /*01f0*/  VIADD R22, R5, UR12 ;  /* 0x0000000c05167c36 */ /* 0x000fe20008000000 */
[----:B------:R-:W-:-:S02]  /*0200*/  ISETP.GE.U32.AND P3, PT, R2, R9, PT ;  /* 0x000000090200720c */ /* 0x000fc40003f66070 */
[----:B------:R-:W-:Y:S02]  /*0210*/  LEA R23, R6, UR5, 0x4 ;  /* 0x0000000506177c11 */ /* 0x000fe4000f8e20ff */
[----:B------:R-:W-:Y:S01]  /*0220*/  LEA R22, R22, UR5, 0x4 ;  /* 0x0000000516167c11 */ /* 0x000fe2000f8e20ff */
[----:B--2---:R-:W-:Y:S01]  /*0230*/  UIMAD UR7, UR7, UR4, URZ ;  /* 0x00000004070772a4 */ /* 0x004fe2000f8e02ff */
[C---:B-1----:R-:W-:Y:S02]  /*0240*/  IMAD R11, R8.reuse, UR8, R6 ;  /* 0x00000008080b7c24 */ /* 0x042fe4000f8e0206 */
[----:B------:R-:W-:Y:S01]  /*0250*/  IMAD R17, R8, UR8, R5 ;  /* 0x0000000808117c24 */ /* 0x000fe2000f8e0205 */
[----:B------:R-:W-:Y:S02]  /*0260*/  UMOV UR4, URZ ;  /* 0x000000ff00047c82 */ /* 0x000fe40008000000 */
[----:B------:R-:W-:Y:S01]  /*0270*/  VIADD R9, R7, -UR7 ;  /* 0x8000000707097c36 */ /* 0x000fe20008000000 */
[C---:B------:R-:W-:Y:S01]  /*0280*/  IADD3 R12, PT, PT, R2.reuse, -UR12, R11 ;  /* 0x8000000c020c7c10 */ /* 0x040fe2000fffe00b */
[----:B------:R-:W-:Y:S01]  /*0290*/  IMAD.SHL.U32 R11, R3, 0x2, RZ ;  /* 0x00000002030b7824 */ /* 0x000fe200078e00ff */
[----:B---3--:R-:W-:Y:S01]  /*02a0*/  I2FP.F32.S32 R10, R26 ;  /* 0x0000001a000a7245 */ /* 0x008fe20000201400 */
[----:B------:R-:W-:Y:S01]  /*02b0*/  IMAD.IADD R17, R2, 0x1, R17 ;  /* 0x0000000102117824 */ /* 0x000fe200078e0211 */
[----:B------:R-:W-:-:S02]  /*02c0*/  IADD3 R13, PT, PT, R9, UR13, R2 ;  /* 0x0000000d090d7c10 */ /* 0x000fc4000fffe002 */
[----:B------:R-:W-:Y:S01]  /*02d0*/  IADD3 R28, PT, PT, R9, UR12, R4 ;  /* 0x0000000c091c7c10 */ /* 0x000fe2000fffe004 */
[----:B------:R-:W-:Y:S01]  /*02e0*/  FMUL R10, R10, 0.125 ;  /* 0x3e0000000a0a7820 */ /* 0x000fe20000400000 */
[----:B------:R-:W-:Y:S01]  /*02f0*/  SHF.R.U32.HI R9, RZ, 0x2, R3 ;  /* 0x00000002ff097819 */ /* 0x000fe20000011603 */
[C---:B------:R-:W-:Y:S01]  /*0300*/  IMAD R29, R8.reuse, UR8, R13 ;  /* 0x00000008081d7c24 */ /* 0x040fe2000f8e020d */
[----:B------:R-:W-:Y:S01]  /*0310*/  LOP3.LUT R16, R11, 0x6, RZ, 0xc0, !PT ;  /* 0x000000060b107812 */ /* 0x000fe200078ec0ff */
[----:B------:R-:W1:Y:S01]  /*0320*/  FRND.CEIL R14, R10 ;  /* 0x0000000a000e7307 */ /* 0x000e620000209000 */
[----:B------:R-:W-:Y:S01]  /*0330*/  IMAD R11, R8, UR8, R15 ;  /* 0x00000008080b7c24 */ /* 0x000fe2000f8e020f */
[----:B------:R-:W-:Y:S02]  /*0340*/  LEA R28, R28, UR5, 0x4 ;  /* 0x000000051c1c7c11 */ /* 0x000fe4000f8e20ff */
[--C-:B------:R-:W-:Y:S02]  /*0350*/  IMAD.IADD R16, R16, 0x1, -R9.reuse ;  /* 0x0000000110107824 */ /* 0x100fe400078e0a09 */
[----:B------:R-:W-:-:S02]  /*0360*/  IMAD R9, R0, 0x10, R9 ;  /* 0x0000001000097824 */ /* 0x000fc400078e0209 */
[C---:B------:R-:W-:Y:S02]  /*0370*/  IMAD.IADD R24, R2.reuse, 0x1, R11 ;  /* 0x0000000102187824 */ /* 0x040fe400078e020b */
[----:B------:R-:W-:Y:S02]  /*0380*/  IMAD.IADD R18, R2, 0x1, R9 ;  /* 0x0000000102127824 */ /* 0x000fe400078e0209 */
[----:B------:R-:W-:Y:S02]  /*0390*/  IMAD R19, R9, R26, RZ ;  /* 0x0000001a09137224 */ /* 0x000fe400078e02ff */
[----:B------:R-:W-:Y:S02]  /*03a0*/  VIADD R25, R18, 0x8 ;  /* 0x0000000812197836 */ /* 0x000fe40000000000 */
[----:B-1----:R-:W-:Y:S01]  /*03b0*/  FADD R27, R14, 2 ;  /* 0x400000000e1b7421 */ /* 0x002fe20000000000 */
[----:B------:R-:W-:-:S07]  /*03c0*/  IMAD R26, R26, 0x8, R19 ;  /* 0x000000081a1a7824 */ /* 0x000fce00078e0213 */
.L_x_73:
[----:B------:R-:W-:Y:S01]  /*03d0*/  ISETP.GE.U32.AND P1, PT, R15, R4, PT ;  /* 0x000000040f00720c */ /* 0x000fe20003f26070 */
[----:B------:R-:W1:Y:S01]  /*03e0*/  S2UR UR8, SR_CgaCtaId ;  /* 0x00000000000879c3 */ /* 0x000e620000008800 */
[----:B------:R-:W-:Y:S01]  /*03f0*/  UMOV UR5, 0x400 ;  /* 0x0000040000057882 */ /* 0x000fe20000000000 */
[----:B------:R-:W-:Y:S10]  /*0400*/  BSSY.RECONVERGENT B0, `(.L_x_57) ;  /* 0x000001e000007945 */ /* 0x000ff40003800200 */
[----:B--2---:R-:W2:Y:S08]  /*0410*/  @!P1 LDC R11, c[0x0][0x3a0] ;  /* 0x0000e800ff0b9b82 */ /* 0x004eb00000000800 */
[----:B---34-:R-:W3:Y:S01]  /*0420*/  @!P1 LDC.64 R8, c[0x0][0x388] ;  /* 0x0000e200ff089b82 */ /* 0x018ee20000000a00 */
[----:B-1----:R-:W-:-:S06]  /*0430*/  ULEA UR5, UR8, UR5, 0x18 ;  /* 0x0000000508057291 */ /* 0x002fcc000f8ec0ff */
[----:B------:R-:W-:Y:S01]  /*0440*/  @!P1 LEA R31, R15, UR5, 0x4 ;  /* 0x000000050f1f9c11 */ /* 0x000fe2000f8e20ff */
[----:B--2---:R-:W-:-:S05]  /*0450*/  @!P1 IMAD R10, R24, R11, UR4 ;  /* 0x00000004180a9e24 */ /* 0x004fca000f8e020b */
[----:B------:R-:W-:Y:S01]  /*0460*/  @!P1 SHF.R.U32.HI R11, RZ, 0x3, R10 ;  /* 0x00000003ff0b9819 */ /* 0x000fe2000001160a */
[----:B------:R-:W-:-:S04]  /*0470*/  IMAD.SHL.U32 R10, R3, 0x10, RZ ;  /* 0x00000010030a7824 */ /* 0x000fc800078e00ff */
[----:B---3--:R-:W-:Y:S01]  /*0480*/  @!P1 IMAD.WIDE.U32 R8, R11, 0x10, R8 ;  /* 0x000000100b089825 */ /* 0x008fe200078e0008 */
[----:B------:R-:W-:-:S04]  /*0490*/  LOP3.LUT R11, R10, 0xf0, RZ, 0xc0, !PT ;  /* 0x000000f00a0b7812 */ /* 0x000fc800078ec0ff */
[----:B------:R-:W-:Y:S01]  /*04a0*/  @!PT LDS RZ, [RZ] ;  /* 0x00000000fffff984 */ /* 0x000fe20000000800 */
[----:B------:R-:W-:Y:S01]  /*04b0*/  @!PT LDS RZ, [RZ] ;  /* 0x00000000fffff984 */ /* 0x000fe20000000800 */
[----:B------:R-:W-:Y:S01]  /*04c0*/  @!PT LDS RZ, [RZ] ;  /* 0x00000000fffff984 */ /* 0x000fe20000000800 */
[----:B------:R1:W-:Y:S01]  /*04d0*/  @!P1 LDGSTS.E.128 [R31], desc[UR10][R8.64] ;  /* 0x00000000081f9fae */ /* 0x0003e2000b9a180a */
[----:B------:R-:W-:-:S03]  /*04e0*/  IMAD R11, R0, 0x100, R11 ;  /* 0x00000100000b7824 */ /* 0x000fc600078e020b */
[----:B------:R-:W0:Y:S01]  /*04f0*/  LDGDEPBAR ;  /* 0x00000000000079af */ /* 0x000e220000000000 */
[----:B------:R-:W-:-:S04]  /*0500*/  DEPBAR.LE SB0, 0x0 ;  /* 0x000080000000791a */ /* 0x000fc80000000000 */
[----:B------:R-:W-:Y:S06]  /*0510*/  BAR.SYNC.DEFER_BLOCKING 0x0 ;  /* 0x0000000000007b1d */ /* 0x000fec0000010000 */
[----:B------:R1:W2:Y:S02]  /*0520*/  LDSM.16.M88.2 R20, [R11+UR5] ;  /* 0x000000050b14783b */ /* 0x0002a40008000100 */
[----:B------:R-:W-:Y:S06]  /*0530*/  BAR.SYNC.DEFER_BLOCKING 0x0 ;  /* 0x0000000000007b1d */ /* 0x000fec0000010000 */
[----:B-----5:R-:W-:Y:S05]  /*0540*/  @!P0 BRA `(.L_x_58) ;  /* 0x0000000000248947 */ /* 0x020fea0003800000 */
[----:B------:R-:W3:Y:S08]  /*0550*/  LDC R10, c[0x0][0x3a0] ;  /* 0x0000e800ff0a7b82 */ /* 0x000ef00000000800 */
[----:B-1----:R-:W1:Y:S01]  /*0560*/  LDC.64 R8, c[0x0][0x390] ;  /* 0x0000e400ff087b82 */ /* 0x002e620000000a00 */
[----:B---3--:R-:W-:-:S05]  /*0570*/  IMAD R10, R17, R10, UR4 ;  /* 0x00000004110a7e24 */ /* 0x008fca000f8e020a */
[----:B------:R-:W-:-:S05]  /*0580*/  SHF.R.U32.HI R11, RZ, 0x3, R10 ;  /* 0x00000003ff0b7819 */ /* 0x000fca000001160a */
[----:B-1----:R-:W-:-:S05]  /*0590*/  IMAD.WIDE.U32 R8, R11, 0x10, R8 ;  /* 0x000000100b087825 */ /* 0x002fca00078e0008 */
[----:B------:R-:W-:Y:S01]  /*05a0*/  @!PT LDS RZ, [RZ] ;  /* 0x00000000fffff984 */ /* 0x000fe20000000800 */
[----:B------:R-:W-:Y:S01]  /*05b0*/  @!PT LDS RZ, [RZ] ;  /* 0x00000000fffff984 */ /* 0x000fe20000000800 */
[----:B------:R-:W-:Y:S01]  /*05c0*/  @!PT LDS RZ, [RZ] ;  /* 0x00000000fffff984 */ /* 0x000fe20000000800 */
[----:B------:R3:W-:Y:S02]  /*05d0*/  LDGSTS.E.128 [R22], desc[UR10][R8.64] ;  /* 0x0000000008167fae */ /* 0x0007e4000b9a180a */
.L_x_58:
[----:B------:R-:W-:Y:S05]  /*05e0*/  BSYNC.RECONVERGENT B0 ;  /* 0x0000000000007941 */ /* 0x000fea0003800200 */
.L_x_57:
[----:B------:R-:W4:Y:S01]  /*05f0*/  LDCU UR5, c[0x0][0x3a8] ;  /* 0x00007500ff0577ac */ /* 0x000f220008000800 */
[----:B------:R-:W-:Y:S01]  /*0600*/  BSSY.RECONVERGENT B0, `(.L_x_59) ;  /* 0x0000020000007945 */ /* 0x000fe20003800200 */
[----:B----4-:R-:W-:-:S13]  /*0610*/  ISETP.GE.AND P1, PT, R6, UR5, PT ;  /* 0x0000000506007c0c */ /* 0x010fda000bf26270 */
[----:B------:R-:W-:Y:S05]  /*0620*/  @P1 BRA `(.L_x_60) ;  /* 0x0000000000341947 */ /* 0x000fea0003800000 */
[----:B------:R-:W-:Y:S05]  /*0630*/  @!P3 BRA `(.L_x_61) ;  /* 0x000000000028b947 */ /* 0x000fea0003800000 */
[----:B-1----:R-:W1:Y:S08]  /*0640*/  LDC R11, c[0x0][0x3a0] ;  /* 0x0000e800ff0b7b82 */ /* 0x002e700000000800 */
[----:B---3--:R-:W3:Y:S01]  /*0650*/  LDC.64 R8, c[0x0][0x390] ;  /* 0x0000e400ff087b82 */ /* 0x008ee20000000a00 */
[----:B-1----:R-:W-:-:S05]  /*0660*/  IMAD R10, R12, R11, UR4 ;  /* 0x000000040c0a7e24 */ /* 0x002fca000f8e020b */
[----:B------:R-:W-:-:S05]  /*0670*/  SHF.R.U32.HI R11, RZ, 0x3, R10 ;  /* 0x00000003ff0b7819 */ /* 0x000fca000001160a */
[----:B---3--:R-:W-:-:S05]  /*0680*/  IMAD.WIDE.U32 R8, R11, 0x10, R8 ;  /* 0x000000100b087825 */ /* 0x008fca00078e0008 */
[----:B------:R-:W-:Y:S01]  /*0690*/  @!PT LDS RZ, [RZ] ;  /* 0x00000000fffff984 */ /* 0x000fe20000000800 */
[----:B------:R-:W-:Y:S01]  /*06a0*/  @!PT LDS RZ, [RZ] ;  /* 0x00000000fffff984 */ /* 0x000fe20000000800 */
[----:B------:R-:W-:Y:S01]  /*06b0*/  @!PT LDS RZ, [RZ] ;  /* 0x00000000fffff984 */ /* 0x000fe20000000800 */
[----:B------:R1:W-:Y:S01]  /*06c0*/  LDGSTS.E.128 [R23], desc[UR10][R8.64] ;  /* 0x0000000008177fae */ /* 0x0003e2000b9a180a */
[----:B------:R-:W-:Y:S05]  /*06d0*/  BRA `(.L_x_62) ;  /* 0x0000000000487947 */ /* 0x000fea0003800000 */
.L_x_61:
[----:B------:R4:W-:Y:S01]  /*06e0*/  STS.128 [R23], RZ ;  /* 0x000000ff17007388 */ /* 0x0009e20000000c00 */
[----:B------:R-:W-:Y:S05]  /*06f0*/  BRA `(.L_x_62) ;  /* 0x0000000000407947 */ /* 0x000fea0003800000 */
.L_x_60:
[----:B------:R-:W-:-:S13]  /*0700*/  ISETP.GE.U32.AND P1, PT, R7, UR7, PT ;  /* 0x0000000707007c0c */ /* 0x000fda000bf26070 */
[----:B------:R-:W-:Y:S05]  /*0710*/  @!P1 BRA `(.L_x_62) ;  /* 0x0000000000389947 */ /* 0x000fea0003800000 */
[----:B------:R-:W4:Y:S02]  /*0720*/  LDCU UR5, c[0x0][0x39c] ;  /* 0x00007380ff0577ac */ /* 0x000f240008000800 */
[----:B----4-:R-:W-:-:S13]  /*0730*/  ISETP.GE.U32.AND P1, PT, R13, UR5, PT ;  /* 0x000000050d007c0c */ /* 0x010fda000bf26070 */
[----:B------:R-:W-:Y:S05]  /*0740*/  @P1 BRA `(.L_x_63) ;  /* 0x0000000000281947 */ /* 0x000fea0003800000 */
[----:B------:R-:W4:Y:S08]  /*0750*/  LDC R10, c[0x0][0x3a0] ;  /* 0x0000e800ff0a7b82 */ /* 0x000f300000000800 */
[----:B-1-3--:R-:W1:Y:S01]  /*0760*/  LDC.64 R8, c[0x0][0x390] ;  /* 0x0000e400ff087b82 */ /* 0x00ae620000000a00 */
[----:B----4-:R-:W-:-:S05]  /*0770*/  IMAD R10, R29, R10, UR4 ;  /* 0x000000041d0a7e24 */ /* 0x010fca000f8e020a */
[----:B------:R-:W-:-:S05]  /*0780*/  SHF.R.U32.HI R11, RZ, 0x3, R10 ;  /* 0x00000003ff0b7819 */ /* 0x000fca000001160a */
[----:B-1----:R-:W-:-:S05]  /*0790*/  IMAD.WIDE.U32 R8, R11, 0x10, R8 ;  /* 0x000000100b087825 */ /* 0x002fca00078e0008 */
[----:B------:R-:W-:Y:S01]  /*07a0*/  @!PT LDS RZ, [RZ] ;  /* 0x00000000fffff984 */ /* 0x000fe20000000800 */
[----:B------:R-:W-:Y:S01]  /*07b0*/  @!PT LDS RZ, [RZ] ;  /* 0x00000000fffff984 */ /* 0x000fe20000000800 */
[----:B------:R-:W-:Y:S01]  /*07c0*/  @!PT LDS RZ, [RZ] ;  /* 0x00000000fffff984 */ /* 0x000fe20000000800 */
[----:B------:R4:W-:Y:S01]  /*07d0*/  LDGSTS.E.128 [R28], desc[UR10][R8.64] ;  /* 0x00000000081c7fae */ /* 0x0009e2000b9a180a */
[----:B------:R-:W-:Y:S05]  /*07e0*/  BRA `(.L_x_62) ;  /* 0x0000000000047947 */ /* 0x000fea0003800000 */
.L_x_63:
[----:B------:R5:W-:Y:S02]  /*07f0*/  STS.128 [R28], RZ ;  /* 0x000000ff1c007388 */ /* 0x000be40000000c00 */
.L_x_62:
[----:B------:R-:W-:Y:S05]  /*0800*/  BSYNC.RECONVERGENT B0 ;  /* 0x0000000000007941 */ /* 0x000fea0003800200 */
.L_x_59:
[----:B------:R-:W0:Y:S01]  /*0810*/  LDGDEPBAR ;  /* 0x00000000000079af */ /* 0x000e220000000000 */
[----:B------:R-:W-:Y:S01]  /*0820*/  FSETP.GT.AND P1, PT, R14, -2, PT ;  /* 0xc00000000e00780b */ /* 0x000fe20003f24000 */
[----:B------:R-:W-:-:S04]  /*0830*/  DEPBAR.LE SB0, 0x0 ;  /* 0x000080000000791a */ /* 0x000fc80000000000 */
[----:B------:R-:W-:Y:S08]  /*0840*/  BAR.SYNC.DEFER_BLOCKING 0x0 ;  /* 0x0000000000007b1d */ /* 0x000ff00000010000 */
[----:B------:R-:W-:Y:S05]  /*0850*/  @!P1 BRA `(.L_x_64) ;  /* 0x00000004004c9947 */ /* 0x000fea0003800000 */
[----:B------:R-:W-:Y:S01]  /*0860*/  ISETP.GT.U32.AND P4, PT, R3, 0x7, PT ;  /* 0x000000070300780c */ /* 0x000fe20003f84070 */
[----:B------:R-:W-:Y:S01]  /*0870*/  IMAD.MOV.U32 R32, RZ, RZ, RZ ;  /* 0x000000ffff207224 */ /* 0x000fe200078e00ff */
[----:B------:R-:W2:Y:S01]  /*0880*/  LDCU UR8, c[0x0][0x3a4] ;  /* 0x00007480ff0877ac */ /* 0x000ea20008000800 */
[----:B------:R-:W2:Y:S01]  /*0890*/  LDCU UR5, c[0x0][0x39c] ;  /* 0x00007380ff0577ac */ /* 0x000ea20008000800 */
[----:B------:R-:W-:-:S09]  /*08a0*/  UISETP.NE.AND UP0, UPT, UR4, URZ, UPT ;  /* 0x000000ff0400728c */ /* 0x000fd2000bf05270 */
[----:B-1-34-:R-:W1:Y:S01]  /*08b0*/  @!P4 S2R R8, SR_CgaCtaId ;  /* 0x000000000008c919 */ /* 0x01ae620000008800 */
[----:B------:R-:W-:-:S04]  /*08c0*/  @!P4 MOV R31, 0x400 ;  /* 0x00000400001fc802 */ /* 0x000fc80000000f00 */
[----:B-12---:R-:W-:-:S07]  /*08d0*/  @!P4 LEA R31, R8, R31, 0x18 ;  /* 0x0000001f081fc211 */ /* 0x006fce00078ec0ff */
.L_x_72:
[----:B------:R-:W-:Y:S01]  /*08e0*/  @!P4 IMAD R8, R32, 0x8, R5 ;  /* 0x000000082008c824 */ /* 0x000fe200078e0205 */
[----:B------:R-:W-:Y:S05]  /*08f0*/  @!P4 WARPSYNC.ALL ;  /* 0x000000000000c948 */ /* 0x000fea0003800000 */
[----:B------:R-:W-:Y:S02]  /*0900*/  @!P4 IMAD R34, R8, 0x10, R31 ;  /* 0x000000100822c824 */ /* 0x000fe400078e021f */
[----:B------:R-:W-:-:S03]  /*0910*/  IMAD R33, R32, 0x8, R16 ;  /* 0x0000000820217824 */ /* 0x000fc600078e0210 */
[----:B------:R-:W1:Y:S01]  /*0920*/  @!P4 LDSM.16.M88 R30, [R34] ;  /* 0x00000000221ec83b */ /* 0x000e620000000000 */
[----:B------:R-:W-:Y:S05]  /*0930*/  WARPSYNC.ALL ;  /* 0x0000000000007948 */ /* 0x000fea0003800000 */
[----:B------:R-:W-:Y:S01]  /*0940*/  BSSY.RECONVERGENT B0, `(.L_x_65) ;  /* 0x0000040000007945 */ /* 0x000fe20003800200 */
[----:B-12---:R-:W-:Y:S01]  /*0950*/  HMMA.1688.F32.BF16 R8, R20, R30, RZ ;  /* 0x0000001e1408723c */ /* 0x006fe200000410ff */
[----:B------:R-:W-:Y:S06]  /*0960*/  BAR.SYNC.DEFER_BLOCKING 0x0 ;  /* 0x0000000000007b1d */ /* 0x000fec0000010000 */
[----:B------:R-:W-:-:S13]  /*0970*/  BRA.U UP0, `(.L_x_66) ;  /* 0x00000001006c7547 */ /* 0x000fda000b800000 */
[----:B------:R-:W-:Y:S01]  /*0980*/  ISETP.GE.AND P1, PT, R18, UR5, PT ;  /* 0x0000000512007c0c */ /* 0x000fe2000bf26270 */
[----:B------:R-:W-:Y:S01]  /*0990*/  BSSY.RECONVERGENT B1, `(.L_x_67) ;  /* 0x000000c000017945 */ /* 0x000fe20003800200 */
[----:B------:R-:W-:-:S11]  /*09a0*/  ISETP.GE.AND P2, PT, R25, UR5, PT ;  /* 0x0000000519007c0c */ /* 0x000fd6000bf46270 */
[----:B------:R-:W-:Y:S05]  /*09b0*/  @P1 BRA `(.L_x_68) ;  /* 0x0000000000241947 */ /* 0x000fea0003800000 */
[----:B------:R-:W-:Y:S01]  /*09c0*/  ISETP.GE.AND P1, PT, R33, UR8, PT ;  /* 0x0000000821007c0c */ /* 0x000fe2000bf26270 */
[----:B------:R-:W-:-:S03]  /*09d0*/  IMAD.IADD R34, R19, 0x1, R33 ;  /* 0x0000000113227824 */ /* 0x000fc600078e0221 */
[C---:B------:R-:W-:Y:S02]  /*09e0*/  ISETP.LT.OR P1, PT, R33.reuse, RZ, P1 ;  /* 0x000000ff2100720c */ /* 0x040fe40000f21670 */
[----:B------:R-:W-:Y:S01]  /*09f0*/  LEA R35, R34, UR6, 0x2 ;  /* 0x0000000622237c11 */ /* 0x000fe2000f8e10ff */
[----:B------:R-:W-:-:S10]  /*0a00*/  VIADD R34, R33, 0x1 ;  /* 0x0000000121227836 */ /* 0x000fd40000000000 */
[----:B------:R1:W-:Y:S01]  /*0a10*/  @!P1 STS [R35], R8 ;  /* 0x0000000823009388 */ /* 0x0003e20000000800 */
[----:B------:R-:W-:-:S04]  /*0a20*/  ISETP.GE.AND P1, PT, R34, UR8, PT ;  /* 0x0000000822007c0c */ /* 0x000fc8000bf26270 */
[----:B------:R-:W-:-:S13]  /*0a30*/  ISETP.LT.OR P1, PT, R33, -0x1, P1 ;  /* 0xffffffff2100780c */ /* 0x000fda0000f21670 */
[----:B------:R1:W-:Y:S02]  /*0a40*/  @!P1 STS [R35+0x4], R9 ;  /* 0x0000040923009388 */ /* 0x0003e40000000800 */
.L_x_68:
[----:B------:R-:W-:Y:S05]  /*0a50*/  BSYNC.RECONVERGENT B1 ;  /* 0x0000000000017941 */ /* 0x000fea0003800200 */
.L_x_67:
[----:B------:R-:W-:Y:S05]  /*0a60*/  @P2 BRA `(.L_x_69) ;  /* 0x0000000000b42947 */ /* 0x000fea0003800000 */
[----:B-1----:R-:W-:-:S05]  /*0a70*/  VIADD R8, R33, 0xfffffff8 ;  /* 0xfffffff821087836 */ /* 0x002fca0000000000 */
[----:B------:R-:W-:Y:S01]  /*0a80*/  ISETP.GE.AND P1, PT, R8, UR8, PT ;  /* 0x0000000808007c0c */ /* 0x000fe2000bf26270 */
[----:B------:R-:W-:-:S03]  /*0a90*/  IMAD.IADD R8, R26, 0x1, R33 ;  /* 0x000000011a087824 */ /* 0x000fc600078e0221 */
[C---:B------:R-:W-:Y:S02]  /*0aa0*/  ISETP.LT.OR P1, PT, R33.reuse, 0x8, P1 ;  /* 0x000000082100780c */ /* 0x040fe40000f21670 */
[----:B------:R-:W-:Y:S01]  /*0ab0*/  LEA R9, R8, UR6, 0x2 ;  /* 0x0000000608097c11 */ /* 0x000fe2000f8e10ff */
[----:B------:R-:W-:-:S10]  /*0ac0*/  VIADD R8, R33, 0xfffffff9 ;  /* 0xfffffff921087836 */ /* 0x000fd40000000000 */
[----:B------:R2:W-:Y:S01]  /*0ad0*/  @!P1 STS [R9+-0x20], R10 ;  /* 0xffffe00a09009388 */ /* 0x0005e20000000800 */
[----:B------:R-:W-:-:S04]  /*0ae0*/  ISETP.GE.AND P1, PT, R8, UR8, PT ;  /* 0x0000000808007c0c */ /* 0x000fc8000bf26270 */
[----:B------:R-:W-:-:S13]  /*0af0*/  ISETP.LT.OR P1, PT, R33, 0x7, P1 ;  /* 0x000000072100780c */ /* 0x000fda0000f21670 */
[----:B--2---:R-:W-:Y:S05]  /*0b00*/  @P1 BRA `(.L_x_69) ;  /* 0x00000000008c1947 */ /* 0x004fea0003800000 */
[----:B------:R2:W-:Y:S01]  /*0b10*/  STS [R9+-0x1c], R11 ;  /* 0xffffe40b09007388 */ /* 0x0005e20000000800 */
[----:B------:R-:W-:Y:S05]  /*0b20*/  BRA `(.L_x_69) ;  /* 0x0000000000847947 */ /* 0x000fea0003800000 */
.L_x_66:
[----:B------:R-:W-:Y:S01]  /*0b30*/  ISETP.GE.AND P1, PT, R18, UR5, PT ;  /* 0x0000000512007c0c */ /* 0x000fe2000bf26270 */
[----:B------:R-:W-:Y:S01]  /*0b40*/  BSSY.RECONVERGENT B1, `(.L_x_70) ;  /* 0x0000010000017945 */ /* 0x000fe20003800200 */
[----:B------:R-:W-:-:S11]  /*0b50*/  ISETP.GE.AND P2, PT, R25, UR5, PT ;  /* 0x0000000519007c0c */ /* 0x000fd6000bf46270 */
[----:B------:R-:W-:Y:S05]  /*0b60*/  @P1 BRA `(.L_x_71) ;  /* 0x0000000000341947 */ /* 0x000fea0003800000 */
[----:B------:R-:W-:Y:S01]  /*0b70*/  ISETP.GE.AND P1, PT, R33, UR8, PT ;  /* 0x0000000821007c0c */ /* 0x000fe2000bf26270 */
[----:B------:R-:W-:-:S03]  /*0b80*/  IMAD.IADD R34, R19, 0x1, R33 ;  /* 0x0000000113227824 */ /* 0x000fc600078e0221 */
[----:B------:R-:W-:Y:S02]  /*0b90*/  ISETP.LT.OR P1, PT, R33, RZ, P1 ;  /* 0x000000ff2100720c */ /* 0x000fe40000f21670 */
[----:B------:R-:W-:-:S11]  /*0ba0*/  LEA R34, R34, UR6, 0x2 ;  /* 0x0000000622227c11 */ /* 0x000fd6000f8e10ff */
[----:B------:R-:W1:Y:S02]  /*0bb0*/  @!P1 LDS R35, [R34] ;  /* 0x0000000022239984 */ /* 0x000e640000000800 */
[----:B-1----:R-:W-:Y:S01]  /*0bc0*/  @!P1 FADD R35, R8, R35 ;  /* 0x0000002308239221 */ /* 0x002fe20000000000 */
[----:B------:R-:W-:-:S04]  /*0bd0*/  VIADD R8, R33, 0x1 ;  /* 0x0000000121087836 */ /* 0x000fc80000000000 */
[----:B------:R-:W-:Y:S01]  /*0be0*/  @!P1 STS [R34], R35 ;  /* 0x0000002322009388 */ /* 0x000fe20000000800 */
[----:B------:R-:W-:-:S04]  /*0bf0*/  ISETP.GE.AND P1, PT, R8, UR8, PT ;  /* 0x0000000808007c0c */ /* 0x000fc8000bf26270 */
[----:B------:R-:W-:-:S13]  /*0c00*/  ISETP.LT.OR P1, PT, R33, -0x1, P1 ;  /* 0xffffffff2100780c */ /* 0x000fda0000f21670 */
[----:B------:R-:W1:Y:S02]  /*0c10*/  @!P1 LDS R8, [R34+0x4] ;  /* 0x0000040022089984 */ /* 0x000e640000000800 */
[----:B-1----:R-:W-:-:S05]  /*0c20*/  @!P1 FADD R9, R9, R8 ;  /* 0x0000000809099221 */ /* 0x002fca0000000000 */
[----:B------:R1:W-:Y:S02]  /*0c30*/  @!P1 STS [R34+0x4], R9 ;  /* 0x0000040922009388 */ /* 0x0003e40000000800 */
.L_x_71:
[----:B------:R-:W-:Y:S05]  /*0c40*/  BSYNC.RECONVERGENT B1 ;  /* 0x0000000000017941 */ /* 0x000fea0003800200 */
.L_x_70:
[----:B------:R-:W-:Y:S05]  /*0c50*/  @P2 BRA `(.L_x_69) ;  /* 0x0000000000382947 */ /* 0x000fea0003800000 */
[C---:B------:R-:W-:Y:S02]  /*0c60*/  VIADD R8, R33.reuse, 0xfffffff8 ;  /* 0xfffffff821087836 */ /* 0x040fe40000000000 */
[----:B-1----:R-:W-:-:S03]  /*0c70*/  VIADD R9, R33, 0xfffffff9 ;  /* 0xfffffff921097836 */ /* 0x002fc60000000000 */
[----:B------:R-:W-:Y:S02]  /*0c80*/  ISETP.GE.AND P2, PT, R8, UR8, PT ;  /* 0x0000000808007c0c */ /* 0x000fe4000bf46270 */
[----:B------:R-:W-:Y:S02]  /*0c90*/  ISETP.GE.AND P1, PT, R9, UR8, PT ;  /* 0x0000000809007c0c */ /* 0x000fe4000bf26270 */
[C---:B------:R-:W-:Y:S02]  /*0ca0*/  ISETP.LT.OR P2, PT, R33.reuse, 0x8, P2 ;  /* 0x000000082100780c */ /* 0x040fe40001741670 */
[----:B------:R-:W-:Y:S01]  /*0cb0*/  ISETP.LT.OR P1, PT, R33, 0x7, P1 ;  /* 0x000000072100780c */ /* 0x000fe20000f21670 */
[----:B------:R-:W-:-:S05]  /*0cc0*/  IMAD.IADD R33, R26, 0x1, R33 ;  /* 0x000000011a217824 */ /* 0x000fca00078e0221 */
[----:B------:R-:W-:-:S05]  /*0cd0*/  LEA R33, R33, UR6, 0x2 ;  /* 0x0000000621217c11 */ /* 0x000fca000f8e10ff */
[----:B------:R-:W1:Y:S04]  /*0ce0*/  @!P2 LDS R9, [R33+-0x20] ;  /* 0xffffe0002109a984 */ /* 0x000e680000000800 */
[----:B------:R-:W2:Y:S01]  /*0cf0*/  @!P1 LDS R8, [R33+-0x1c] ;  /* 0xffffe40021089984 */ /* 0x000ea20000000800 */
[----:B-1----:R-:W-:Y:S01]  /*0d00*/  @!P2 FADD R9, R10, R9 ;  /* 0x000000090a09a221 */ /* 0x002fe20000000000 */
[----:B--2---:R-:W-:-:S04]  /*0d10*/  @!P1 FADD R8, R11, R8 ;  /* 0x000000080b089221 */ /* 0x004fc80000000000 */
[----:B------:R3:W-:Y:S04]  /*0d20*/  @!P2 STS [R33+-0x20], R9 ;  /* 0xffffe0092100a388 */ /* 0x0007e80000000800 */
[----:B------:R3:W-:Y:S02]  /*0d30*/  @!P1 STS [R33+-0x1c], R8 ;  /* 0xffffe40821009388 */ /* 0x0007e40000000800 */
.L_x_69:
[----:B------:R-:W-:Y:S05]  /*0d40*/  BSYNC.RECONVERGENT B0 ;  /* 0x0000000000007941 */ /* 0x000fea0003800200 */
.L_x_65:
[----:B------:R-:W-:-:S05]  /*0d50*/  VIADD R32, R32, 0x1 ;  /* 0x0000000120207836 */ /* 0x000fca0000000000 */
[----:B-1-3--:R-:W-:-:S04]  /*0d60*/  I2FP.F32.U32 R8, R32 ;  /* 0x0000002000087245 */ /* 0x00afc80000201000 */
[----:B------:R-:W-:-:S13]  /*0d70*/  FSETP.GT.AND P1, PT, R27, R8, PT ;  /* 0x000000081b00720b */ /* 0x000fda0003f24000 */
[----:B------:R-:W-:Y:S05]  /*0d80*/  @P1 BRA `(.L_x_72) ;  /* 0xfffffff800d41947 */ /* 0x000fea000383ffff */
.L_x_64:
[----:B------:R-:W1:Y:S01]  /*0d90*/  LDCU UR5, c[0x0][0x3a0] ;  /* 0x00007400ff0577ac */ /* 0x000e620008000800 */
[----:B------:R-:W-:-:S04]  /*0da0*/  UIADD3 UR4, UPT, UPT, UR4, 0x8, URZ ;  /* 0x0000000804047890 */ /* 0x000fc8000fffe0ff */
[----:B-1----:R-:W-:-:S09]  /*0db0*/  UISETP.GE.AND UP0, UPT, UR4, UR5, UPT ;  /* 0x000000050400728c */ /* 0x002fd2000bf06270 */
[----:B------:R-:W-:Y:S05]  /*0dc0*/  BRA.U !UP0, `(.L_x_73) ;  /* 0xfffffff508807547 */ /* 0x000fea000b83ffff */
.L_x_56:
[----:B------:R-:W1:Y:S01]  /*0dd0*/  LDCU UR5, c[0x0][0x364] ;  /* 0x00006c80ff0577ac */ /* 0x000e620008000800 */
[----:B------:R-:W-:Y:S06]  /*0de0*/  BAR.SYNC.DEFER_BLOCKING 0x0 ;  /* 0x0000000000007b1d */ /* 0x000fec0000010000 */
[----:B------:R-:W2:Y:S01]  /*0df0*/  LDCU UR4, c[0x0][0x3ac] ;  /* 0x00007580ff0477ac */ /* 0x000ea20008000800 */
[----:B------:R-:W3:Y:S01]  /*0e00*/  LDCU UR7, c[0x0][0x3a4] ;  /* 0x00007480ff0777ac */ /* 0x000ee20008000800 */
[----:B-1----:R-:W-:-:S04]  /*0e10*/  I2FP.F32.U32 R6, UR5 ;  /* 0x0000000500067c45 */ /* 0x002fc80008201000 */
[----:B------:R-:W1:Y:S01]  /*0e20*/  MUFU.RCP R7, R6 ;  /* 0x0000000600077308 */ /* 0x000e620000001000 */
[----:B--2---:R-:W-:Y:S02]  /*0e30*/  I2FP.F32.S32 R5, UR4 ;  /* 0x0000000400057c45 */ /* 0x004fe40008201400 */
[----:B---34-:R-:W-:-:S05]  /*0e40*/  I2FP.F32.S32 R8, UR7 ;  /* 0x0000000700087c45 */ /* 0x018fca0008201400 */
[----:B------:R-:W-:-:S04]  /*0e50*/  FMUL R5, R8, R5 ;  /* 0x0000000508057220 */ /* 0x000fc80000400000 */
[----:B------:R-:W-:Y:S01]  /*0e60*/  FMUL R5, R5, 0.03125 ;  /* 0x3d00000005057820 */ /* 0x000fe20000400000 */
[----:B-1----:R-:W-:-:S03]  /*0e70*/  FFMA R8, -R6, R7, 1 ;  /* 0x3f80000006087423 */ /* 0x002fc60000000107 */
[----:B------:R-:W1:Y:S01]  /*0e80*/  FCHK P0, R5, R6 ;  /* 0x0000000605007302 */ /* 0x000e620000000000 */
[----:B------:R-:W-:-:S04]  /*0e90*/  FFMA R8, R7, R8, R7 ;  /* 0x0000000807087223 */ /* 0x000fc80000000007 */
[----:B------:R-:W-:-:S04]  /*0ea0*/  FFMA R7, R5, R8, RZ ;  /* 0x0000000805077223 */ /* 0x000fc800000000ff */
[----:B------:R-:W-:-:S04]  /*0eb0*/  FFMA R9, -R6, R7, R5 ;  /* 0x0000000706097223 */ /* 0x000fc80000000105 */
[----:B------:R-:W-:Y:S01]  /*0ec0*/  FFMA R7, R8, R9, R7 ;  /* 0x0000000908077223 */ /* 0x000fe20000000007 */
[----:B-1----:R-:W-:Y:S06]  /*0ed0*/  @!P0 BRA `(.L_x_74) ;  /* 0x00000000000c8947 */ /* 0x002fec0003800000 */
[----:B------:R-:W-:-:S07]  /*0ee0*/  MOV R8, 0xf00 ;  /* 0x00000f0000087802 */ /* 0x000fce0000000f00 */
[----:B-----5:R-:W-:Y:S05]  /*0ef0*/  CALL.REL.NOINC `($__internal_2_$__cuda_sm3x_div_rn_noftz_f32_slowpath) ;  /* 0x00000000006c7944 */ /* 0x020fea0003c00000 */
[----:B------:R-:W-:-:S07]  /*0f00*/  IMAD.MOV.U32 R7, RZ, RZ, R10 ;  /* 0x000000ffff077224 */ /* 0x000fce00078e000a */
.L_x_74:
[----:B------:R-:W1:Y:S02]  /*0f10*/  FRND.CEIL R13, R7 ;  /* 0x00000007000d7307 */ /* 0x000e640000209000 */
[----:B-1----:R-:W-:-:S13]  /*0f20*/  FSETP.GT.AND P0, PT, R13, RZ, PT ;  /* 0x000000ff0d00720b */ /* 0x002fda0003f04000 */
[----:B------:R-:W-:Y:S05]  /*0f30*/  @!P0 EXIT ;  /* 0x000000000000894d */ /* 0x000fea0003800000 */
[----:B------:R-:W1:Y:S01]  /*0f40*/  S2UR UR8, SR_CTAID.X ;  /* 0x00000000000879c3 */ /* 0x000e620000002500 */
[----:B------:R-:W2:Y:S01]  /*0f50*/  LDCU UR7, c[0x0][0x3a4] ;  /* 0x00007480ff0777ac */ /* 0x000ea20008000800 */
[----:B------:R-:W-:Y:S02]  /*0f60*/  IMAD.SHL.U32 R0, R0, 0x20, RZ ;  /* 0x0000002000007824 */ /* 0x000fe400078e00ff */
[----:B------:R-:W-:Y:S01]  /*0f70*/  IMAD.MOV.U32 R7, RZ, RZ, RZ ;  /* 0x000000ffff077224 */ /* 0x000fe200078e00ff */
[----:B------:R-:W-:-:S03]  /*0f80*/  USHF.L.U32 UR4, UR5, 0x5, URZ ;  /* 0x0000000505047899 */ /* 0x000fc600080006ff */
[----:B------:R-:W1:Y:S02]  /*0f90*/  LDC R5, c[0x0][0x39c] ;  /* 0x0000e700ff057b82 */ /* 0x000e640000000800 */
[----:B-1----:R-:W-:Y:S02]  /*0fa0*/  IMAD R6, R5, UR8, R2 ;  /* 0x0000000805067c24 */ /* 0x002fe4000f8e0202 */
[----:B--2---:R-:W-:-:S07]  /*0fb0*/  IMAD R2, R4, UR7, RZ ;  /* 0x0000000704027c24 */ /* 0x004fce000f8e02ff */
.L_x_75:
[C---:B------:R-:W-:Y:S02]  /*0fc0*/  IMAD R4, R7.reuse, UR4, R0 ;  /* 0x0000000407047c24 */ /* 0x040fe4000f8e0200 */
[----:B------:R-:W-:Y:S02]  /*0fd0*/  VIADD R7, R7, 0x1 ;  /* 0x0000000107077836 */ /* 0x000fe40000000000 */
[----:B------:R-:W-:-:S05]  /*0fe0*/  IMAD.IADD R11, R4, 0x1, R3 ;  /* 0x00000001040b7824 */ /* 0x000fca00078e0203 */
[----:B------:R-:W-:-:S13]  /*0ff0*/  ISETP.GE.AND P0, PT, R11, R2, PT ;  /* 0x000000020b00720c */ /* 0x000fda0003f06270 */
[----:B------:R-:W-:Y:S01]  /*1000*/  @!P0 LEA R8, R11, UR6, 0x2 ;  /* 0x000000060b088c11 */ /* 0x000fe2000f8e10ff */
[----:B------:R-:W1:Y:S04]  /*1010*/  @!P0 LDC R10, c[0x0][0x3a4] ;  /* 0x0000e900ff0a8b82 */ /* 0x000e680000000800 */
[----:B------:R-:W2:Y:S04]  /*1020*/  @!P0 LDS R9, [R8] ;  /* 0x0000000008098984 */ /* 0x000ea80000000800 */
[----:B------:R-:W3:Y:S01]  /*1030*/  @!P0 LDC.64 R4, c[0x0][0x380] ;  /* 0x0000e000ff048b82 */ /* 0x000ee20000000a00 */
[----:B-1----:R-:W-:Y:S01]  /*1040*/  @!P0 IMAD R11, R6, R10, R11 ;  /* 0x0000000a060b8224 */ /* 0x002fe200078e020b */
[----:B------:R-:W-:-:S03]  /*1050*/  I2FP.F32.U32 R10, R7 ;  /* 0x00000007000a7245 */ /* 0x000fc60000201000 */
[----:B---3--:R-:W-:-:S05]  /*1060*/  @!P0 IMAD.WIDE R4, R11, 0x4, R4 ;  /* 0x000000040b048825 */ /* 0x008fca00078e0204 */
[----:B--2---:R1:W-:Y:S01]  /*1070*/  @!P0 STG.E desc[UR10][R4.64], R9 ;  /* 0x0000000904008986 */ /* 0x0043e2000c10190a */
[----:B------:R-:W-:-:S13]  /*1080*/  FSETP.GT.AND P0, PT, R13, R10, PT ;  /* 0x0000000a0d00720b */ /* 0x000fda0003f04000 */
[----:B-1----:R-:W-:Y:S05]  /*1090*/  @P0 BRA `(.L_x_75) ;  /* 0xfffffffc00c80947 */ /* 0x002fea000383ffff */
[----:B------:R-:W-:Y:S05]  /*10a0*/  EXIT ;  /* 0x000000000000794d */ /* 0x000fea0003800000 */
        .weak           $__internal_2_$__cuda_sm3x_div_rn_noftz_f32_slowpath
        .type           $__internal_2_$__cuda_sm3x_div_rn_noftz_f32_slowpath,@function
        .size           $__internal_2_$__cuda_sm3x_div_rn_noftz_f32_slowpath,(.L_x_116 - $__internal_2_$__cuda_sm3x_div_rn_noftz_f32_slowpath)
$__internal_2_$__cuda_sm3x_div_rn_noftz_f32_slowpath:
        /* <DEDUP_REMOVED lines=35> */
.L_x_76:
[----:B------:R-:W-:Y:S01]  /*12e0*/  LEA R6, R9, 0xc0800000, 0x17 ;  /* 0xc080000009067811 */ /* 0x000fe200078eb8ff */
[----:B------:R-:W-:-:S04]  /*12f0*/  VIADD R7, R7, 0xffffff81 ;  /* 0xffffff8107077836 */ /* 0x000fc80000000000 */
[----:B------:R-:W-:Y:S02]  /*1300*/  IMAD.IADD R6, R11, 0x1, -R6 ;  /* 0x000000010b067824 */ /* 0x000fe400078e0a06 */
[C---:B------:R-:W-:Y:S01]  /*1310*/  IMAD R5, R7.reuse, -0x800000, R10 ;  /* 0xff80000007057824 */ /* 0x040fe200078e020a */
[----:B------:R-:W-:Y:S01]  /*1320*/  IADD3 R7, PT, PT, R7, 0x7f, -R9 ;  /* 0x0000007f07077810 */ /* 0x000fe20007ffe809 */
[----:B------:R-:W1:Y:S01]  /*1330*/  MUFU.RCP R11, R6 ;  /* 0x00000006000b7308 */ /* 0x000e620000001000 */
[----:B------:R-:W-:-:S03]  /*1340*/  FADD.FTZ R14, -R6, -RZ ;  /* 0x800000ff060e7221 */ /* 0x000fc60000010100 */
[----:B------:R-:W-:Y:S02]  /*1350*/  IMAD.IADD R7, R7, 0x1, R12 ;  /* 0x0000000107077824 */ /* 0x000fe400078e020c */
        /* <DEDUP_REMOVED lines=42> */
.L_x_82:
[----:B------:R-:W-:-:S04]  /*1600*/  LOP3.LUT R10, R10, 0x80000000, RZ, 0xc0, !PT ;  /* 0x800000000a0a7812 */ /* 0x000fc800078ec0ff */
[----:B------:R-:W-:Y:S01]  /*1610*/  LOP3.LUT R10, R10, 0x7f800000, RZ, 0xfc, !PT ;  /* 0x7f8000000a0a7812 */ /* 0x000fe200078efcff */
[----:B------:R-:W-:Y:S06]  /*1620*/  BRA `(.L_x_83) ;  /* 0x0000000000287947 */ /* 0x000fec0003800000 */
.L_x_81:
[----:B------:R-:W-:Y:S01]  /*1630*/  IMAD R10, R7, 0x800000, R10 ;  /* 0x00800000070a7824 */ /* 0x000fe200078e020a */
[----:B------:R-:W-:Y:S06]  /*1640*/  BRA `(.L_x_83) ;  /* 0x0000000000207947 */ /* 0x000fec0003800000 */
.L_x_80:
[----:B------:R-:W-:-:S04]  /*1650*/  LOP3.LUT R10, R11, 0x80000000, R10, 0x48, !PT ;  /* 0x800000000b0a7812 */ /* 0x000fc800078e480a */
[----:B------:R-:W-:Y:S01]  /*1660*/  LOP3.LUT R10, R10, 0x7f800000, RZ, 0xfc, !PT ;  /* 0x7f8000000a0a7812 */ /* 0x000fe200078efcff */
[----:B------:R-:W-:Y:S06]  /*1670*/  BRA `(.L_x_83) ;  /* 0x0000000000147947 */ /* 0x000fec0003800000 */
.L_x_79:
[----:B------:R-:W-:Y:S01]  /*1680*/  LOP3.LUT R10, R11, 0x80000000, R10, 0x48, !PT ;  /* 0x800000000b0a7812 */ /* 0x000fe200078e480a */
[----:B------:R-:W-:Y:S06]  /*1690*/  BRA `(.L_x_83) ;  /* 0x00000000000c7947 */ /* 0x000fec0003800000 */
.L_x_78:
[----:B------:R-:W1:Y:S01]  /*16a0*/  MUFU.RSQ R10, -QNAN ;  /* 0xffc00000000a7908 */ /* 0x000e620000001400 */
[----:B------:R-:W-:Y:S05]  /*16b0*/  BRA `(.L_x_83) ;  /* 0x0000000000047947 */ /* 0x000fea0003800000 */
.L_x_77:
[----:B------:R-:W-:-:S07]  /*16c0*/  FADD.FTZ R10, R5, R6 ;  /* 0x00000006050a7221 */ /* 0x000fce0000010000 */
.L_x_83:
[----:B------:R-:W-:-:S04]  /*16d0*/  IMAD.MOV.U32 R9, RZ, RZ, 0x0 ;  /* 0x00000000ff097424 */ /* 0x000fc800078e00ff */
[----:B-1----:R-:W-:Y:S05]  /*16e0*/  RET.REL.NODEC R8 `(_Z24ana_qk_forward_kernel_C8PfPKoS1_iiiiiii) ;  /* 0xffffffe808447950 */ /* 0x002fea0003c3ffff */
.L_x_84:
        /* <DEDUP_REMOVED lines=9> */
.L_x_116:


//--------------------- .text._Z25ana_qk_forward_kernel_C16PfPKoS1_iiiiiii --------------------------
	.section	.text._Z25ana_qk_forward_kernel_C16PfPKoS1_iiiiiii,"ax",@progbits
	.align	128
        .global         _Z25ana_qk_forward_kernel_C16PfPKoS1_iiiiiii
        .type           _Z25ana_qk_forward_kernel_C16PfPKoS1_iiiiiii,@function
        .size           _Z25ana_qk_forward_kernel_C16PfPKoS1_iiiiiii,(.L_x_117 - _Z25ana_qk_forward_kernel_C16PfPKoS1_iiiiiii)
        .other          _Z25ana_qk_forward_kernel_C16PfPKoS1_iiiiiii,@"STO_CUDA_ENTRY STV_DEFAULT"
_Z25ana_qk_forward_kernel_C16PfPKoS1_iiiiiii:
.text._Z25ana_qk_forward_kernel_C16PfPKoS1_iiiiiii:
[----:B------:R-:W-:Y:S01]  /*0000*/  LDC R1, c[0x0][0x37c] ;  /* 0x0000df00ff017b82 */ /* 0x000fe20000000800 */
[----:B------:R-:W1:Y:S07]  /*0010*/  S2R R3, SR_CgaCtaId ;  /* 0x0000000000037919 */ /* 0x000e6e0000008800 */
[----:B------:R-:W2:Y:S01]  /*0020*/  S2UR UR4, SR_CTAID.Y ;  /* 0x00000000000479c3 */ /* 0x000ea20000002600 */
[----:B------:R-:W3:Y:S01]  /*0030*/  LDCU UR5, c[0x0][0x3a0] ;  /* 0x00007400ff0577ac */ /* 0x000ee20008000800 */
[----:B------:R-:W-:Y:S01]  /*0040*/  MOV R20, 0x400 ;  /* 0x0000040000147802 */ /* 0x000fe20000000f00 */
[----:B------:R-:W4:Y:S01]  /*0050*/  S2R R11, SR_TID.Y ;  /* 0x00000000000b7919 */ /* 0x000f220000002200 */
[----:B------:R-:W5:Y:S01]  /*0060*/  LDCU UR6, c[0x0][0x39c] ;  /* 0x00007380ff0677ac */ /* 0x000f620008000800 */
[----:B------:R-:W2:Y:S03]  /*0070*/  S2R R14, SR_TID.X ;  /* 0x00000000000e7919 */ /* 0x000ea60000002100 */
[----:B------:R-:W2:Y:S01]  /*0080*/  LDC.64 R8, c[0x0][0x3a8] ;  /* 0x0000ea00ff087b82 */ /* 0x000ea20000000a00 */
[----:B------:R-:W2:Y:S07]  /*0090*/  LDCU.64 UR8, c[0x0][0x358] ;  /* 0x00006b00ff0877ac */ /* 0x000eae0008000a00 */
[----:B------:R-:W5:Y:S01]  /*00a0*/  LDC R7, c[0x0][0x3b0] ;  /* 0x0000ec00ff077b82 */ /* 0x000f620000000800 */
[----:B---3--:R-:W-:Y:S01]  /*00b0*/  UISETP.GE.AND UP0, UPT, UR5, 0x1, UPT ;  /* 0x000000010500788c */ /* 0x008fe2000bf06270 */
[----:B-1----:R-:W-:Y:S01]  /*00c0*/  LEA R20, R3, R20, 0x18 ;  /* 0x0000001403147211 */ /* 0x002fe200078ec0ff */
[----:B--2---:R-:W-:-:S04]  /*00d0*/  IMAD R0, R9, UR4, RZ ;  /* 0x0000000409007c24 */ /* 0x004fc8000f8e02ff */
[----:B------:R-:W-:Y:S01]  /*00e0*/  IMAD.MOV R4, RZ, RZ, -R0 ;  /* 0x000000ffff047224 */ /* 0x000fe200078e0a00 */
[----:B-----5:R-:W-:-:S04]  /*00f0*/  IADD3 R15, PT, PT, R7, R9, R8 ;  /* 0x00000009070f7210 */ /* 0x020fc80007ffe008 */
[----:B------:R-:W-:Y:S01]  /*0100*/  VIADDMNMX.U32 R3, R4, UR6, R9, PT ;  /* 0x0000000604037c46 */ /* 0x000fe2000b800009 */
[----:B------:R-:W-:Y:S01]  /*0110*/  IMAD R2, R15, 0x20, R20 ;  /* 0x000000200f027824 */ /* 0x000fe200078e0214 */
[----:B----4-:R-:W-:Y:S06]  /*0120*/  BRA.U !UP0, `(.L_x_85) ;  /* 0x0000000d08787547 */ /* 0x010fec000b800000 */
[----:B------:R-:W1:Y:S01]  /*0130*/  LDCU UR5, c[0x0][0x360] ;  /* 0x00006c00ff0577ac */ /* 0x000e620008000800 */
[----:B------:R-:W2:Y:S01]  /*0140*/  LDC R28, c[0x0][0x3a4] ;  /* 0x0000e900ff1c7b82 */ /* 0x000ea20000000800 */
[C---:B------:R-:W-:Y:S01]  /*0150*/  LOP3.LUT R4, R14.reuse, 0xf, RZ, 0xc0, !PT ;  /* 0x0000000f0e047812 */ /* 0x040fe200078ec0ff */
[C---:B------:R-:W-:Y:S01]  /*0160*/  IMAD R10, R11.reuse, 0x20, R14 ;  /* 0x000000200b0a7824 */ /* 0x040fe200078e020e */
[----:B------:R-:W1:Y:S01]  /*0170*/  LDCU UR4, c[0x0][0x364] ;  /* 0x00006c80ff0477ac */ /* 0x000e620008000800 */
[C---:B------:R-:W-:Y:S01]  /*0180*/  LOP3.LUT R5, R14.reuse, 0x7, RZ, 0xc0, !PT ;  /* 0x000000070e057812 */ /* 0x040fe200078ec0ff */
[----:B------:R-:W3:Y:S01]  /*0190*/  S2R R30, SR_CTAID.X ;  /* 0x00000000001e7919 */ /* 0x000ee20000002500 */
[----:B------:R-:W-:Y:S01]  /*01a0*/  IMAD R6, R11, 0x10, R4 ;  /* 0x000000100b067824 */ /* 0x000fe200078e0204 */
[----:B------:R-:W-:Y:S01]  /*01b0*/  SHF.R.U32.HI R17, RZ, 0x4, R14 ;  /* 0x00000004ff117819 */ /* 0x000fe2000001160e */
[----:B------:R-:W-:Y:S01]  /*01c0*/  IMAD R4, R7, 0x2, R10 ;  /* 0x0000000207047824 */ /* 0x000fe200078e020a */
[----:B------:R-:W-:Y:S01]  /*01d0*/  LOP3.LUT R13, R14, 0x1, RZ, 0xc0, !PT ;  /* 0x000000010e0d7812 */ /* 0x000fe200078ec0ff */
[----:B------:R-:W-:Y:S01]  /*01e0*/  IMAD R5, R11, 0x10, R5 ;  /* 0x000000100b057824 */ /* 0x000fe200078e0205 */
[----:B------:R-:W-:Y:S01]  /*01f0*/  SHF.R.U32.HI R12, RZ, 0x3, R14 ;  /* 0x00000003ff0c7819 */ /* 0x000fe2000001160e */
[----:B------:R-:W-:Y:S01]  /*0200*/  IMAD R17, R15, R17, R6 ;  /* 0x000000110f117224 */ /* 0x000fe200078e0206 */
[----:B------:R-:W-:-:S02]  /*0210*/  ISETP.NE.U32.AND P0, PT, R13, 0x1, PT ;  /* 0x000000010d00780c */ /* 0x000fc40003f05070 */
[--C-:B------:R-:W-:Y:S01]  /*0220*/  SHF.R.U32.HI R13, RZ, 0x1, R14.reuse ;  /* 0x00000001ff0d7819 */ /* 0x100fe2000001160e */
[----:B------:R-:W-:Y:S01]  /*0230*/  IMAD R5, R15, R12, R5 ;  /* 0x0000000c0f057224 */ /* 0x000fe200078e0205 */
[----:B------:R-:W-:Y:S01]  /*0240*/  SHF.R.U32.HI R6, RZ, 0x2, R14 ;  /* 0x00000002ff067819 */ /* 0x000fe2000001160e */
[----:B------:R-:W-:Y:S02]  /*0250*/  IMAD.SHL.U32 R14, R14, 0x2, RZ ;  /* 0x000000020e0e7824 */ /* 0x000fe400078e00ff */
[C---:B------:R-:W-:Y:S01]  /*0260*/  IMAD R13, R11.reuse, 0x10, R13 ;  /* 0x000000100b0d7824 */ /* 0x040fe200078e020d */
[----:B-1----:R-:W-:Y:S01]  /*0270*/  UIMAD UR5, UR5, UR4, URZ ;  /* 0x00000004050572a4 */ /* 0x002fe2000f8e02ff */
[----:B------:R-:W-:Y:S01]  /*0280*/  IMAD R11, R11, 0x10, R6 ;  /* 0x000000100b0b7824 */ /* 0x000fe200078e0206 */
[----:B------:R-:W-:Y:S01]  /*0290*/  LOP3.LUT R19, R14, 0x6, RZ, 0xc0, !PT ;  /* 0x000000060e137812 */ /* 0x000fe200078ec0ff */
[----:B------:R-:W-:Y:S01]  /*02a0*/  IMAD R17, R17, 0x10, R20 ;  /* 0x0000001011117824 */ /* 0x000fe200078e0214 */
[----:B--2---:R-:W-:Y:S01]  /*02b0*/  I2FP.F32.S32 R18, R28 ;  /* 0x0000001c00127245 */ /* 0x004fe20000201400 */
[----:B------:R-:W-:Y:S01]  /*02c0*/  IMAD.IADD R26, R0, 0x1, R11 ;  /* 0x00000001001a7824 */ /* 0x000fe200078e020b */
[----:B------:R-:W-:Y:S01]  /*02d0*/  UMOV UR4, URZ ;  /* 0x000000ff00047c82 */ /* 0x000fe20008000000 */
[----:B------:R-:W-:-:S02]  /*02e0*/  VIADD R7, R4, -UR5 ;  /* 0x8000000504077c36 */ /* 0x000fc40008000000 */
[----:B------:R-:W-:Y:S01]  /*02f0*/  FMUL R22, R18, 0.125 ;  /* 0x3e00000012167820 */ /* 0x000fe20000400000 */
[----:B------:R-:W-:Y:S02]  /*0300*/  IMAD.IADD R6, R19, 0x1, -R6 ;  /* 0x0000000113067824 */ /* 0x000fe400078e0a06 */
[----:B------:R-:W-:-:S04]  /*0310*/  LEA.HI R12, R7, R7, RZ, 0x1 ;  /* 0x00000007070c7211 */ /* 0x000fc800078f08ff */
[----:B------:R-:W-:Y:S01]  /*0320*/  LOP3.LUT R14, R12, 0xffffffe, RZ, 0xc0, !PT ;  /* 0x0ffffffe0c0e7812 */ /* 0x000fe200078ec0ff */
[----:B---3--:R-:W-:Y:S01]  /*0330*/  IMAD R27, R30, UR6, R13 ;  /* 0x000000061e1b7c24 */ /* 0x008fe2000f8e020d */
[----:B------:R-:W-:-:S03]  /*0340*/  SHF.R.S32.HI R12, RZ, 0x1, R12 ;  /* 0x00000001ff0c7819 */ /* 0x000fc6000001140c */
[----:B------:R-:W-:Y:S01]  /*0350*/  IMAD.IADD R16, R7, 0x1, -R14 ;  /* 0x0000000107107824 */ /* 0x000fe200078e0a0e */
[----:B------:R-:W-:Y:S01]  /*0360*/  IADD3 R14, PT, PT, R12, R8, R3 ;  /* 0x000000080c0e7210 */ /* 0x000fe20007ffe003 */
[----:B------:R-:W-:Y:S01]  /*0370*/  IMAD.IADD R27, R0, 0x1, R27 ;  /* 0x00000001001b7824 */ /* 0x000fe200078e021b */
[----:B------:R-:W-:Y:S02]  /*0380*/  IADD3 R7, PT, PT, R12, R9, R0 ;  /* 0x000000090c077210 */ /* 0x000fe40007ffe000 */
[C---:B------:R-:W-:Y:S01]  /*0390*/  SEL R12, R15.reuse, RZ, !P0 ;  /* 0x000000ff0f0c7207 */ /* 0x040fe20004000000 */
[----:B------:R-:W-:Y:S01]  /*03a0*/  IMAD R15, R15, R16, R14 ;  /* 0x000000100f0f7224 */ /* 0x000fe200078e020e */
[----:B------:R-:W-:Y:S01]  /*03b0*/  SHF.R.U32.HI R9, RZ, 0x1, R10 ;  /* 0x00000001ff097819 */ /* 0x000fe2000001160a */
[----:B------:R-:W1:Y:S02]  /*03c0*/  FRND.CEIL R16, R22 ;  /* 0x0000001600107307 */ /* 0x000e640000209000 */
[----:B------:R-:W-:-:S02]  /*03d0*/  IMAD.IADD R19, R13, 0x1, R12 ;  /* 0x000000010d137824 */ /* 0x000fc400078e020c */
[--C-:B------:R-:W-:Y:S02]  /*03e0*/  IMAD.IADD R21, R12, 0x1, R9.reuse ;  /* 0x000000010c157824 */ /* 0x100fe400078e0209 */
[----:B------:R-:W-:Y:S02]  /*03f0*/  IMAD R9, R30, UR6, R9 ;  /* 0x000000061e097c24 */ /* 0x000fe4000f8e0209 */
[--C-:B------:R-:W-:Y:S02]  /*0400*/  IMAD R18, R21, 0x10, R20.reuse ;  /* 0x0000001015127824 */ /* 0x100fe400078e0214 */
[--C-:B------:R-:W-:Y:S01]  /*0410*/  IMAD R19, R19, 0x10, R20.reuse ;  /* 0x0000001013137824 */ /* 0x100fe200078e0214 */
[----:B------:R-:W-:Y:S01]  /*0420*/  IADD3 R24, PT, PT, R0, -R8, R9 ;  /* 0x8000000800187210 */ /* 0x000fe20007ffe009 */
[----:B------:R-:W-:Y:S02]  /*0430*/  IMAD R21, R11, R28, RZ ;  /* 0x0000001c0b157224 */ /* 0x000fe400078e02ff */
[----:B------:R-:W-:-:S02]  /*0440*/  IMAD R20, R15, 0x10, R20 ;  /* 0x000000100f147824 */ /* 0x000fc400078e0214 */
[----:B-1----:R-:W-:Y:S01]  /*0450*/  FADD R29, R16, 2 ;  /* 0x40000000101d7421 */ /* 0x002fe20000000000 */
[----:B------:R-:W-:Y:S02]  /*0460*/  IMAD R25, R8, 0x10, R19 ;  /* 0x0000001008197824 */ /* 0x000fe400078e0213 */
[----:B------:R-:W-:Y:S02]  /*0470*/  IMAD R28, R28, 0x8, R21 ;  /* 0x000000081c1c7824 */ /* 0x000fe400078e0215 */
[----:B------:R-:W-:-:S07]  /*0480*/  IMAD R30, R30, UR6, R7 ;  /* 0x000000061e1e7c24 */ /* 0x000fce000f8e0207 */
.L_x_102:
[----:B------:R-:W1:Y:S01]  /*0490*/  S2R R14, SR_TID.X ;  /* 0x00000000000e7919 */ /* 0x000e620000002100 */
[----:B--2---:R-:W2:Y:S01]  /*04a0*/  LDCU UR7, c[0x0][0x3a8] ;  /* 0x00007500ff0777ac */ /* 0x004ea20008000800 */
[----:B------:R-:W-:Y:S01]  /*04b0*/  BSSY.RECONVERGENT B0, `(.L_x_86) ;  /* 0x000001f000007945 */ /* 0x000fe20003800200 */
[----:B---3--:R-:W3:Y:S01]  /*04c0*/  S2R R15, SR_TID.Y ;  /* 0x00000000000f7919 */ /* 0x008ee20000002200 */
[----:B-1----:R-:W-:-:S05]  /*04d0*/  SHF.R.U32.HI R8, RZ, 0x1, R14 ;  /* 0x00000001ff087819 */ /* 0x002fca000001160e */
[----:B---3--:R-:W-:-:S05]  /*04e0*/  IMAD R8, R15, 0x10, R8 ;  /* 0x000000100f087824 */ /* 0x008fca00078e0208 */
[----:B------:R-:W-:-:S13]  /*04f0*/  ISETP.GE.U32.AND P0, PT, R8, R3, PT ;  /* 0x000000030800720c */ /* 0x000fda0003f06070 */
[----:B------:R-:W1:Y:S01]  /*0500*/  @!P0 LDC R10, c[0x0][0x3a0] ;  /* 0x0000e800ff0a8b82 */ /* 0x000e620000000800 */
[----:B-----5:R-:W-:-:S07]  /*0510*/  @!P0 LOP3.LUT R13, R14, 0x1, RZ, 0xc0, !PT ;  /* 0x000000010e0d8812 */ /* 0x020fce00078ec0ff */
[----:B------:R-:W3:Y:S01]  /*0520*/  @!P0 LDC.64 R8, c[0x0][0x388] ;  /* 0x0000e200ff088b82 */ /* 0x000ee20000000a00 */
[----:B-1----:R-:W-:-:S05]  /*0530*/  @!P0 IMAD R10, R27, R10, UR4 ;  /* 0x000000041b0a8e24 */ /* 0x002fca000f8e020a */
[----:B------:R-:W-:-:S05]  /*0540*/  @!P0 LEA.HI R13, R10, R13, RZ, 0x1d ;  /* 0x0000000d0a0d8211 */ /* 0x000fca00078fe8ff */
[----:B---3--:R-:W-:-:S05]  /*0550*/  @!P0 IMAD.WIDE.U32 R12, R13, 0x10, R8 ;  /* 0x000000100d0c8825 */ /* 0x008fca00078e0008 */
[----:B------:R-:W-:Y:S01]  /*0560*/  @!PT LDS RZ, [RZ] ;  /* 0x00000000fffff984 */ /* 0x000fe20000000800 */
[----:B------:R-:W-:Y:S01]  /*0570*/  @!PT LDS RZ, [RZ] ;  /* 0x00000000fffff984 */ /* 0x000fe20000000800 */
[----:B------:R-:W-:Y:S01]  /*0580*/  @!PT LDS RZ, [RZ] ;  /* 0x00000000fffff984 */ /* 0x000fe20000000800 */
[----:B------:R1:W-:Y:S04]  /*0590*/  @!P0 LDGSTS.E.128 [R19], desc[UR8][R12.64] ;  /* 0x000000000c138fae */ /* 0x0003e8000b9a1808 */
[----:B------:R-:W0:Y:S01]  /*05a0*/  LDGDEPBAR ;  /* 0x00000000000079af */ /* 0x000e220000000000 */
[----:B------:R-:W-:-:S04]  /*05b0*/  DEPBAR.LE SB0, 0x0 ;  /* 0x000080000000791a */ /* 0x000fc80000000000 */
[----:B------:R-:W-:Y:S06]  /*05c0*/  BAR.SYNC.DEFER_BLOCKING 0x0 ;  /* 0x0000000000007b1d */ /* 0x000fec0000010000 */
[----:B------:R1:W3:Y:S02]  /*05d0*/  LDSM.16.M88.4 R8, [R17] ;  /* 0x000000001108783b */ /* 0x0002e40000000200 */
[----:B------:R-:W-:Y:S06]  /*05e0*/  BAR.SYNC.DEFER_BLOCKING 0x0 ;  /* 0x0000000000007b1d */ /* 0x000fec0000010000 */
[----:B--2-4-:R-:W-:Y:S05]  /*05f0*/  @P0 BRA `(.L_x_87) ;  /* 0x0000000000280947 */ /* 0x014fea0003800000 */
[----:B------:R-:W2:Y:S01]  /*0600*/  LDC R32, c[0x0][0x3a0] ;  /* 0x0000e800ff207b82 */ /* 0x000ea20000000800 */
[----:B------:R-:W-:-:S07]  /*0610*/  LOP3.LUT R31, R14, 0x1, RZ, 0xc0, !PT ;  /* 0x000000010e1f7812 */ /* 0x000fce00078ec0ff */
[----:B-1----:R-:W1:Y:S01]  /*0620*/  LDC.64 R12, c[0x0][0x390] ;  /* 0x0000e400ff0c7b82 */ /* 0x002e620000000a00 */
[----:B--2---:R-:W-:-:S05]  /*0630*/  IMAD R32, R27, R32, UR4 ;  /* 0x000000041b207e24 */ /* 0x004fca000f8e0220 */
[----:B------:R-:W-:-:S05]  /*0640*/  LEA.HI R31, R32, R31, RZ, 0x1d ;  /* 0x0000001f201f7211 */ /* 0x000fca00078fe8ff */
[----:B-1----:R-:W-:-:S05]  /*0650*/  IMAD.WIDE.U32 R12, R31, 0x10, R12 ;  /* 0x000000101f0c7825 */ /* 0x002fca00078e000c */
[----:B------:R-:W-:Y:S01]  /*0660*/  @!PT LDS RZ, [RZ] ;  /* 0x00000000fffff984 */ /* 0x000fe20000000800 */
[----:B------:R-:W-:Y:S01]  /*0670*/  @!PT LDS RZ, [RZ] ;  /* 0x00000000fffff984 */ /* 0x000fe20000000800 */
[----:B------:R-:W-:Y:S01]  /*0680*/  @!PT LDS RZ, [RZ] ;  /* 0x00000000fffff984 */ /* 0x000fe20000000800 */
[----:B------:R2:W-:Y:S02]  /*0690*/  LDGSTS.E.128 [R25], desc[UR8][R12.64] ;  /* 0x000000000c197fae */ /* 0x0005e4000b9a1808 */
.L_x_87:
[----:B------:R-:W-:Y:S05]  /*06a0*/  BSYNC.RECONVERGENT B0 ;  /* 0x0000000000007941 */ /* 0x000fea0003800200 */
.L_x_86:
[----:B------:R-:W-:Y:S01]  /*06b0*/  USHF.L.U32 UR6, UR7, 0x1, URZ ;  /* 0x0000000107067899 */ /* 0x000fe200080006ff */
[----:B-12---:R-:W-:Y:S01]  /*06c0*/  IMAD R13, R15, 0x20, R14 ;  /* 0x000000200f0d7824 */ /* 0x006fe200078e020e */
[----:B------:R-:W-:Y:S04]  /*06d0*/  BSSY.RECONVERGENT B0, `(.L_x_88) ;  /* 0x0000025000007945 */ /* 0x000fe80003800200 */
[----:B------:R-:W-:-:S13]  /*06e0*/  ISETP.GE.AND P0, PT, R13, UR6, PT ;  /* 0x000000060d007c0c */ /* 0x000fda000bf06270 */
[----:B------:R-:W-:Y:S05]  /*06f0*/  @P0 BRA `(.L_x_89) ;  /* 0x0000000000440947 */ /* 0x000fea0003800000 */
[----:B------:R-:W-:-:S04]  /*0700*/  SHF.R.U32.HI R13, RZ, 0x1, R13 ;  /* 0x00000001ff0d7819 */ /* 0x000fc8000001160d */
[----:B------:R-:W-:-:S04]  /*0710*/  IADD3 R13, PT, PT, -R13, UR7, RZ ;  /* 0x000000070d0d7c10 */ /* 0x000fc8000fffe1ff */
[----:B------:R-:W-:-:S13]  /*0720*/  ISETP.GE.U32.AND P0, PT, R0, R13, PT ;  /* 0x0000000d0000720c */ /* 0x000fda0003f06070 */
[----:B------:R-:W-:Y:S05]  /*0730*/  @!P0 BRA `(.L_x_90) ;  /* 0x00000000002c8947 */ /* 0x000fea0003800000 */
[----:B------:R-:W1:Y:S01]  /*0740*/  LDC R15, c[0x0][0x3a0] ;  /* 0x0000e800ff0f7b82 */ /* 0x000e620000000800 */
[----:B------:R-:W-:-:S07]  /*0750*/  LOP3.LUT R32, R14, 0x1, RZ, 0xc0, !PT ;  /* 0x000000010e207812 */ /* 0x000fce00078ec0ff */
[----:B------:R-:W2:Y:S01]  /*0760*/  LDC.64 R12, c[0x0][0x390] ;  /* 0x0000e400ff0c7b82 */ /* 0x000ea20000000a00 */
[----:B-1----:R-:W-:-:S05]  /*0770*/  IMAD R15, R24, R15, UR4 ;  /* 0x00000004180f7e24 */ /* 0x002fca000f8e020f */
[----:B------:R-:W-:-:S05]  /*0780*/  LEA.HI R15, R15, R32, RZ, 0x1d ;  /* 0x000000200f0f7211 */ /* 0x000fca00078fe8ff */
[----:B--2---:R-:W-:-:S05]  /*0790*/  IMAD.WIDE.U32 R12, R15, 0x10, R12 ;  /* 0x000000100f0c7825 */ /* 0x004fca00078e000c */
[----:B------:R-:W-:Y:S01]  /*07a0*/  @!PT LDS RZ, [RZ] ;  /* 0x00000000fffff984 */ /* 0x000fe20000000800 */
[----:B------:R-:W-:Y:S01]  /*07b0*/  @!PT LDS RZ, [RZ] ;  /* 0x00000000fffff984 */ /* 0x000fe20000000800 */
[----:B------:R-:W-:Y:S01]  /*07c0*/  @!PT LDS RZ, [RZ] ;  /* 0x00000000fffff984 */ /* 0x000fe20000000800 */
[----:B------:R5:W-:Y:S01]  /*07d0*/  LDGSTS.E.128 [R18], desc[UR8][R12.64] ;  /* 0x000000000c127fae */ /* 0x000be2000b9a1808 */
[----:B------:R-:W-:Y:S05]  /*07e0*/  BRA `(.L_x_91) ;  /* 0x00000000004c7947 */ /* 0x000fea0003800000 */
.L_x_90:
[----:B------:R4:W-:Y:S01]  /*07f0*/  STS.128 [R18], RZ ;  /* 0x000000ff12007388 */ /* 0x0009e20000000c00 */
[----:B------:R-:W-:Y:S05]  /*0800*/  BRA `(.L_x_91) ;  /* 0x0000000000447947 */ /* 0x000fea0003800000 */
.L_x_89:
[----:B------:R-:W-:-:S13]  /*0810*/  ISETP.GE.U32.AND P0, PT, R4, UR5, PT ;  /* 0x0000000504007c0c */ /* 0x000fda000bf06070 */
[----:B------:R-:W-:Y:S05]  /*0820*/  @!P0 BRA `(.L_x_91) ;  /* 0x00000000003c8947 */ /* 0x000fea0003800000 */
[----:B------:R-:W1:Y:S02]  /*0830*/  LDCU UR6, c[0x0][0x39c] ;  /* 0x00007380ff0677ac */ /* 0x000e640008000800 */
[----:B-1----:R-:W-:-:S13]  /*0840*/  ISETP.GE.U32.AND P0, PT, R7, UR6, PT ;  /* 0x0000000607007c0c */ /* 0x002fda000bf06070 */
[----:B------:R-:W-:Y:S05]  /*0850*/  @P0 BRA `(.L_x_92) ;  /* 0x00000000002c0947 */ /* 0x000fea0003800000 */
        /* <DEDUP_REMOVED lines=11> */
.L_x_92:
[----:B------:R2:W-:Y:S02]  /*0910*/  STS.128 [R20], RZ ;  /* 0x000000ff14007388 */ /* 0x0005e40000000c00 */
.L_x_91:
[----:B------:R-:W-:Y:S05]  /*0920*/  BSYNC.RECONVERGENT B0 ;  /* 0x0000000000007941 */ /* 0x000fea0003800200 */
.L_x_88:
        /* <DEDUP_REMOVED lines=10> */
[----:B-1---5:R-:W1:Y:S01]  /*09d0*/  @!P2 S2R R12, SR_CgaCtaId ;  /* 0x00000000000ca919 */ /* 0x022e620000008800 */
[----:B------:R-:W-:-:S04]  /*09e0*/  @!P2 MOV R31, 0x400 ;  /* 0x00000400001fa802 */ /* 0x000fc80000000f00 */
[----:B-12---:R-:W-:-:S07]  /*09f0*/  @!P2 LEA R31, R12, R31, 0x18 ;  /* 0x0000001f0c1fa211 */ /* 0x006fce00078ec0ff */
.L_x_101:
[----:B------:R-:W-:Y:S01]  /*0a00*/  @!P2 IMAD R12, R32, 0x8, R5 ;  /* 0x00000008200ca824 */ /* 0x000fe200078e0205 */
[----:B------:R-:W-:Y:S05]  /*0a10*/  @!P2 WARPSYNC.ALL ;  /* 0x000000000000a948 */ /* 0x000fea0003800000 */
[----:B------:R-:W-:Y:S02]  /*0a20*/  @!P2 IMAD R34, R12, 0x10, R31 ;  /* 0x000000100c22a824 */ /* 0x000fe400078e021f */
[----:B------:R-:W-:-:S03]  /*0a30*/  IMAD R33, R32, 0x8, R6 ;  /* 0x0000000820217824 */ /* 0x000fc600078e0206 */
[----:B------:R-:W3:Y:S01]  /*0a40*/  @!P2 LDSM.16.M88.2 R22, [R34] ;  /* 0x000000002216a83b */ /* 0x000ee20000000100 */
[----:B------:R-:W-:Y:S05]  /*0a50*/  WARPSYNC.ALL ;  /* 0x0000000000007948 */ /* 0x000fea0003800000 */
[----:B------:R-:W-:Y:S01]  /*0a60*/  BSSY.RECONVERGENT B0, `(.L_x_94) ;  /* 0x0000042000007945 */ /* 0x000fe20003800200 */
[----:B--23--:R-:W-:Y:S01]  /*0a70*/  HMMA.16816.F32.BF16 R12, R8, R22, RZ ;  /* 0x00000016080c723c */ /* 0x00cfe200000418ff */
[----:B------:R-:W-:Y:S06]  /*0a80*/  BAR.SYNC.DEFER_BLOCKING 0x0 ;  /* 0x0000000000007b1d */ /* 0x000fec0000010000 */
[----:B------:R-:W-:-:S13]  /*0a90*/  BRA.U UP0, `(.L_x_95) ;  /* 0x0000000100707547 */ /* 0x000fda000b800000 */
[C---:B------:R-:W-:Y:S01]  /*0aa0*/  ISETP.GE.AND P0, PT, R26.reuse, UR6, PT ;  /* 0x000000061a007c0c */ /* 0x040fe2000bf06270 */
[----:B------:R-:W-:Y:S01]  /*0ab0*/  VIADD R34, R26, 0x8 ;  /* 0x000000081a227836 */ /* 0x000fe20000000000 */
[----:B------:R-:W-:Y:S04]  /*0ac0*/  BSSY.RECONVERGENT B1, `(.L_x_96) ;  /* 0x000000c000017945 */ /* 0x000fe80003800200 */
[----:B------:R-:W-:-:S07]  /*0ad0*/  ISETP.GE.AND P1, PT, R34, UR6, PT ;  /* 0x0000000622007c0c */ /* 0x000fce000bf26270 */
[----:B------:R-:W-:Y:S06]  /*0ae0*/  @P0 BRA `(.L_x_97) ;  /* 0x0000000000240947 */ /* 0x000fec0003800000 */
[----:B------:R-:W-:Y:S01]  /*0af0*/  ISETP.GE.AND P0, PT, R33, UR7, PT ;  /* 0x0000000721007c0c */ /* 0x000fe2000bf06270 */
[----:B------:R-:W-:Y:S02]  /*0b00*/  IMAD.IADD R35, R21, 0x1, R33 ;  /* 0x0000000115237824 */ /* 0x000fe400078e0221 */
[C---:B------:R-:W-:Y:S01]  /*0b10*/  VIADD R34, R33.reuse, 0x1 ;  /* 0x0000000121227836 */ /* 0x040fe20000000000 */
[----:B------:R-:W-:Y:S01]  /*0b20*/  ISETP.LT.OR P0, PT, R33, RZ, P0 ;  /* 0x000000ff2100720c */ /* 0x000fe20000701670 */
[----:B------:R-:W-:-:S12]  /*0b30*/  IMAD R35, R35, 0x4, R2 ;  /* 0x0000000423237824 */ /* 0x000fd800078e0202 */
[----:B------:R1:W-:Y:S01]  /*0b40*/  @!P0 STS [R35], R12 ;  /* 0x0000000c23008388 */ /* 0x0003e20000000800 */
[----:B------:R-:W-:-:S04]  /*0b50*/  ISETP.GE.AND P0, PT, R34, UR7, PT ;  /* 0x0000000722007c0c */ /* 0x000fc8000bf06270 */
[----:B------:R-:W-:-:S13]  /*0b60*/  ISETP.LT.OR P0, PT, R33, -0x1, P0 ;  /* 0xffffffff2100780c */ /* 0x000fda0000701670 */
[----:B------:R1:W-:Y:S02]  /*0b70*/  @!P0 STS [R35+0x4], R13 ;  /* 0x0000040d23008388 */ /* 0x0003e40000000800 */
.L_x_97:
[----:B------:R-:W-:Y:S05]  /*0b80*/  BSYNC.RECONVERGENT B1 ;  /* 0x0000000000017941 */ /* 0x000fea0003800200 */
.L_x_96:
[----:B------:R-:W-:Y:S05]  /*0b90*/  @P1 BRA `(.L_x_98) ;  /* 0x0000000000b81947 */ /* 0x000fea0003800000 */
[----:B-1----:R-:W-:Y:S02]  /*0ba0*/  VIADD R12, R33, 0xfffffff8 ;  /* 0xfffffff8210c7836 */ /* 0x002fe40000000000 */
[----:B------:R-:W-:-:S03]  /*0bb0*/  IMAD.IADD R13, R28, 0x1, R33 ;  /* 0x000000011c0d7824 */ /* 0x000fc600078e0221 */
[----:B------:R-:W-:Y:S01]  /*0bc0*/  ISETP.GE.AND P0, PT, R12, UR7, PT ;  /* 0x000000070c007c0c */ /* 0x000fe2000bf06270 */
[----:B------:R-:W-:Y:S02]  /*0bd0*/  IMAD R13, R13, 0x4, R2 ;  /* 0x000000040d0d7824 */ /* 0x000fe400078e0202 */
[C---:B------:R-:W-:Y:S01]  /*0be0*/  VIADD R12, R33.reuse, 0xfffffff9 ;  /* 0xfffffff9210c7836 */ /* 0x040fe20000000000 */
[----:B------:R-:W-:-:S13]  /*0bf0*/  ISETP.LT.OR P0, PT, R33, 0x8, P0 ;  /* 0x000000082100780c */ /* 0x000fda0000701670 */
[----:B------:R2:W-:Y:S01]  /*0c00*/  @!P0 STS [R13+-0x20], R14 ;  /* 0xffffe00e0d008388 */ /* 0x0005e20000000800 */
[----:B------:R-:W-:-:S04]  /*0c10*/  ISETP.GE.AND P0, PT, R12, UR7, PT ;  /* 0x000000070c007c0c */ /* 0x000fc8000bf06270 */
[----:B------:R-:W-:-:S13]  /*0c20*/  ISETP.LT.OR P0, PT, R33, 0x7, P0 ;  /* 0x000000072100780c */ /* 0x000fda0000701670 */
[----:B--2---:R-:W-:Y:S05]  /*0c30*/  @P0 BRA `(.L_x_98) ;  /* 0x0000000000900947 */ /* 0x004fea0003800000 */
[----:B------:R2:W-:Y:S01]  /*0c40*/  STS [R13+-0x1c], R15 ;  /* 0xffffe40f0d007388 */ /* 0x0005e20000000800 */
[----:B------:R-:W-:Y:S05]  /*0c50*/  BRA `(.L_x_98) ;  /* 0x0000000000887947 */ /* 0x000fea0003800000 */
.L_x_95:
[C---:B------:R-:W-:Y:S01]  /*0c60*/  ISETP.GE.AND P0, PT, R26.reuse, UR6, PT ;  /* 0x000000061a007c0c */ /* 0x040fe2000bf06270 */
[----:B------:R-:W-:Y:S01]  /*0c70*/  VIADD R34, R26, 0x8 ;  /* 0x000000081a227836 */ /* 0x000fe20000000000 */
[----:B------:R-:W-:Y:S04]  /*0c80*/  BSSY.RECONVERGENT B1, `(.L_x_99) ;  /* 0x0000010000017945 */ /* 0x000fe80003800200 */
[----:B------:R-:W-:-:S07]  /*0c90*/  ISETP.GE.AND P1, PT, R34, UR6, PT ;  /* 0x0000000622007c0c */ /* 0x000fce000bf26270 */
[----:B------:R-:W-:Y:S06]  /*0ca0*/  @P0 BRA `(.L_x_100) ;  /* 0x0000000000340947 */ /* 0x000fec0003800000 */
[----:B------:R-:W-:Y:S01]  /*0cb0*/  ISETP.GE.AND P0, PT, R33, UR7, PT ;  /* 0x0000000721007c0c */ /* 0x000fe2000bf06270 */
[----:B------:R-:W-:-:S03]  /*0cc0*/  IMAD.IADD R35, R21, 0x1, R33 ;  /* 0x0000000115237824 */ /* 0x000fc600078e0221 */
[----:B------:R-:W-:Y:S01]  /*0cd0*/  ISETP.LT.OR P0, PT, R33, RZ, P0 ;  /* 0x000000ff2100720c */ /* 0x000fe20000701670 */
[----:B------:R-:W-:-:S12]  /*0ce0*/  IMAD R34, R35, 0x4, R2 ;  /* 0x0000000423227824 */ /* 0x000fd800078e0202 */
        /* <DEDUP_REMOVED lines=9> */
.L_x_100:
[----:B------:R-:W-:Y:S05]  /*0d80*/  BSYNC.RECONVERGENT B1 ;  /* 0x0000000000017941 */ /* 0x000fea0003800200 */
.L_x_99:
[----:B------:R-:W-:Y:S05]  /*0d90*/  @P1 BRA `(.L_x_98) ;  /* 0x0000000000381947 */ /* 0x000fea0003800000 */
[C---:B------:R-:W-:Y:S02]  /*0da0*/  VIADD R12, R33.reuse, 0xfffffff8 ;  /* 0xfffffff8210c7836 */ /* 0x040fe40000000000 */
[----:B-1----:R-:W-:-:S03]  /*0db0*/  VIADD R13, R33, 0xfffffff9 ;  /* 0xfffffff9210d7836 */ /* 0x002fc60000000000 */
[----:B------:R-:W-:Y:S02]  /*0dc0*/  ISETP.GE.AND P1, PT, R12, UR7, PT ;  /* 0x000000070c007c0c */ /* 0x000fe4000bf26270 */
[----:B------:R-:W-:Y:S02]  /*0dd0*/  ISETP.GE.AND P0, PT, R13, UR7, PT ;  /* 0x000000070d007c0c */ /* 0x000fe4000bf06270 */
[C---:B------:R-:W-:Y:S02]  /*0de0*/  ISETP.LT.OR P1, PT, R33.reuse, 0x8, P1 ;  /* 0x000000082100780c */ /* 0x040fe40000f21670 */
[----:B------:R-:W-:Y:S01]  /*0df0*/  ISETP.LT.OR P0, PT, R33, 0x7, P0 ;  /* 0x000000072100780c */ /* 0x000fe20000701670 */
[----:B------:R-:W-:-:S04]  /*0e00*/  IMAD.IADD R33, R28, 0x1, R33 ;  /* 0x000000011c217824 */ /* 0x000fc800078e0221 */
[----:B------:R-:W-:-:S06]  /*0e10*/  IMAD R33, R33, 0x4, R2 ;  /* 0x0000000421217824 */ /* 0x000fcc00078e0202 */
[----:B------:R-:W1:Y:S04]  /*0e20*/  @!P1 LDS R13, [R33+-0x20] ;  /* 0xffffe000210d9984 */ /* 0x000e680000000800 */
[----:B------:R-:W2:Y:S01]  /*0e30*/  @!P0 LDS R12, [R33+-0x1c] ;  /* 0xffffe400210c8984 */ /* 0x000ea20000000800 */
[----:B-1----:R-:W-:Y:S01]  /*0e40*/  @!P1 FADD R13, R14, R13 ;  /* 0x0000000d0e0d9221 */ /* 0x002fe20000000000 */
[----:B--2---:R-:W-:-:S04]  /*0e50*/  @!P0 FADD R12, R15, R12 ;  /* 0x0000000c0f0c8221 */ /* 0x004fc80000000000 */
[----:B------:R3:W-:Y:S04]  /*0e60*/  @!P1 STS [R33+-0x20], R13 ;  /* 0xffffe00d21009388 */ /* 0x0007e80000000800 */
[----:B------:R3:W-:Y:S02]  /*0e70*/  @!P0 STS [R33+-0x1c], R12 ;  /* 0xffffe40c21008388 */ /* 0x0007e40000000800 */
.L_x_98:
[----:B------:R-:W-:Y:S05]  /*0e80*/  BSYNC.RECONVERGENT B0 ;  /* 0x0000000000007941 */ /* 0x000fea0003800200 */
.L_x_94:
[----:B------:R-:W-:-:S05]  /*0e90*/  VIADD R32, R32, 0x1 ;  /* 0x0000000120207836 */ /* 0x000fca0000000000 */
[----:B-1-3--:R-:W-:-:S04]  /*0ea0*/  I2FP.F32.U32 R12, R32 ;  /* 0x00000020000c7245 */ /* 0x00afc80000201000 */
[----:B------:R-:W-:-:S13]  /*0eb0*/  FSETP.GT.AND P0, PT, R29, R12, PT ;  /* 0x0000000c1d00720b */ /* 0x000fda0003f04000 */
[----:B------:R-:W-:Y:S05]  /*0ec0*/  @P0 BRA `(.L_x_101) ;  /* 0xfffffff800cc0947 */ /* 0x000fea000383ffff */
.L_x_93:
[----:B------:R-:W1:Y:S01]  /*0ed0*/  LDCU UR6, c[0x0][0x3a0] ;  /* 0x00007400ff0677ac */ /* 0x000e620008000800 */
[----:B------:R-:W-:-:S04]  /*0ee0*/  UIADD3 UR4, UPT, UPT, UR4, 0x10, URZ ;  /* 0x0000001004047890 */ /* 0x000fc8000fffe0ff */
[----:B-1----:R-:W-:-:S09]  /*0ef0*/  UISETP.GE.AND UP0, UPT, UR4, UR6, UPT ;  /* 0x000000060400728c */ /* 0x002fd2000bf06270 */
[----:B------:R-:W-:Y:S05]  /*0f00*/  BRA.U !UP0, `(.L_x_102) ;  /* 0xfffffff508607547 */ /* 0x000fea000b83ffff */
.L_x_85:
[----:B------:R-:W1:Y:S01]  /*0f10*/  LDCU UR5, c[0x0][0x364] ;  /* 0x00006c80ff0577ac */ /* 0x000e620008000800 */
[----:B------:R-:W-:Y:S06]  /*0f20*/  BAR.SYNC.DEFER_BLOCKING 0x0 ;  /* 0x0000000000007b1d */ /* 0x000fec0000010000 */
[----:B------:R-:W2:Y:S01]  /*0f30*/  LDCU UR4, c[0x0][0x3ac] ;  /* 0x00007580ff0477ac */ /* 0x000ea20008000800 */
[----:B------:R-:W3:Y:S01]  /*0f40*/  LDCU UR6, c[0x0][0x3a4] ;  /* 0x00007480ff0677ac */ /* 0x000ee20008000800 */
[----:B-1----:R-:W-:-:S04]  /*0f50*/  I2FP.F32.U32 R5, UR5 ;  /* 0x0000000500057c45 */ /* 0x002fc80008201000 */
[----:B------:R-:W1:Y:S01]  /*0f60*/  MUFU.RCP R6, R5 ;  /* 0x0000000500067308 */ /* 0x000e620000001000 */
[----:B--2---:R-:W-:Y:S02]  /*0f70*/  I2FP.F32.S32 R4, UR4 ;  /* 0x0000000400047c45 */ /* 0x004fe40008201400 */
[----:B---3--:R-:W-:-:S05]  /*0f80*/  I2FP.F32.S32 R7, UR6 ;  /* 0x0000000600077c45 */ /* 0x008fca0008201400 */
        /* <DEDUP_REMOVED lines=10> */
[----:B----45:R-:W-:Y:S05]  /*1030*/  CALL.REL.NOINC `($__internal_3_$__cuda_sm3x_div_rn_noftz_f32_slowpath) ;  /* 0x0000000000747944 */ /* 0x030fea0003c00000 */
[----:B------:R-:W-:-:S07]  /*1040*/  IMAD.MOV.U32 R6, RZ, RZ, R9 ;  /* 0x000000ffff067224 */ /* 0x000fce00078e0009 */
.L_x_103:
[----:B-----5:R-:W1:Y:S02]  /*1050*/  FRND.CEIL R13, R6 ;  /* 0x00000006000d7307 */ /* 0x020e640000209000 */
[----:B-1----:R-:W-:-:S13]  /*1060*/  FSETP.GT.AND P0, PT, R13, RZ, PT ;  /* 0x000000ff0d00720b */ /* 0x002fda0003f04000 */
[----:B------:R-:W-:Y:S05]  /*1070*/  @!P0 EXIT ;  /* 0x000000000000894d */ /* 0x000fea0003800000 */
[----:B------:R-:W1:Y:S01]  /*1080*/  S2R R4, SR_TID.Y ;  /* 0x0000000000047919 */ /* 0x000e620000002200 */
[----:B------:R-:W2:Y:S01]  /*1090*/  S2UR UR7, SR_CTAID.X ;  /* 0x00000000000779c3 */ /* 0x000ea20000002500 */
[----:B------:R-:W3:Y:S01]  /*10a0*/  LDCU UR6, c[0x0][0x3a4] ;  /* 0x00007480ff0677ac */ /* 0x000ee20008000800 */
[----:B------:R-:W-:Y:S01]  /*10b0*/  IMAD.MOV.U32 R7, RZ, RZ, RZ ;  /* 0x000000ffff077224 */ /* 0x000fe200078e00ff */
[----:B------:R-:W-:-:S05]  /*10c0*/  USHF.L.U32 UR4, UR5, 0x5, URZ ;  /* 0x0000000505047899 */ /* 0x000fca00080006ff */
[----:B------:R-:W2:Y:S01]  /*10d0*/  LDC R5, c[0x0][0x39c] ;  /* 0x0000e700ff057b82 */ /* 0x000ea20000000800 */
[----:B---3--:R-:W-:Y:S02]  /*10e0*/  IMAD R3, R3, UR6, RZ ;  /* 0x0000000603037c24 */ /* 0x008fe4000f8e02ff */
[----:B--2---:R-:W-:Y:S02]  /*10f0*/  IMAD R6, R5, UR7, R0 ;  /* 0x0000000705067c24 */ /* 0x004fe4000f8e0200 */
[----:B-1----:R-:W-:-:S07]  /*1100*/  IMAD.SHL.U32 R0, R4, 0x20, RZ ;  /* 0x0000002004007824 */ /* 0x002fce00078e00ff */
.L_x_104:
[----:B------:R-:W1:Y:S01]  /*1110*/  S2R R11, SR_TID.X ;  /* 0x00000000000b7919 */ /* 0x000e620000002100 */
[C---:B------:R-:W-:Y:S02]  /*1120*/  IMAD R4, R7.reuse, UR4, R0 ;  /* 0x0000000407047c24 */ /* 0x040fe4000f8e0200 */
[----:B------:R-:W-:Y:S02]  /*1130*/  VIADD R7, R7, 0x1 ;  /* 0x0000000107077836 */ /* 0x000fe40000000000 */
[----:B-1----:R-:W-:-:S05]  /*1140*/  IMAD.IADD R11, R4, 0x1, R11 ;  /* 0x00000001040b7824 */ /* 0x002fca00078e020b */
[----:B------:R-:W-:-:S13]  /*1150*/  ISETP.GE.AND P0, PT, R11, R3, PT ;  /* 0x000000030b00720c */ /* 0x000fda0003f06270 */
[----:B------:R-:W-:Y:S01]  /*1160*/  @!P0 IMAD R8, R11, 0x4, R2 ;  /* 0x000000040b088824 */ /* 0x000fe200078e0202 */
        /* <DEDUP_REMOVED lines=10> */
        .weak           $__internal_3_$__cuda_sm3x_div_rn_noftz_f32_slowpath
        .type           $__internal_3_$__cuda_sm3x_div_rn_noftz_f32_slowpath,@function
        .size           $__internal_3_$__cuda_sm3x_div_rn_noftz_f32_slowpath,(.L_x_117 - $__internal_3_$__cuda_sm3x_div_rn_noftz_f32_slowpath)
$__internal_3_$__cuda_sm3x_div_rn_noftz_f32_slowpath:
        /* <DEDUP_REMOVED lines=35> */
.L_x_105:
        /* <DEDUP_REMOVED lines=28> */
[CCC-:B------:R-:W-:Y:S01]  /*1600*/  FFMA.RZ R4, R12.reuse, R10.reuse, R15.reuse ;  /* 0x0000000a0c047223 */ /* 0x1c0fe2000000c00f */
[C---:B------:R-:W-:Y:S02]  /*1610*/  VIADD R8, R11.reuse, 0x20 ;  /* 0x000000200b087836 */ /* 0x040fe40000000000 */
[-CC-:B------:R-:W-:Y:S01]  /*1620*/  FFMA.RM R5, R12, R10.reuse, R15.reuse ;  /* 0x0000000a0c057223 */ /* 0x180fe2000000400f */
[C---:B------:R-:W-:Y:S02]  /*1630*/  ISETP.NE.AND P2, PT, R11.reuse, RZ, PT ;  /* 0x000000ff0b00720c */ /* 0x040fe40003f45270 */
        /* <DEDUP_REMOVED lines=18> */
.L_x_111:
[----:B------:R-:W-:-:S04]  /*1760*/  LOP3.LUT R9, R9, 0x80000000, RZ, 0xc0, !PT ;  /* 0x8000000009097812 */ /* 0x000fc800078ec0ff */
[----:B------:R-:W-:Y:S01]  /*1770*/  LOP3.LUT R9, R9, 0x7f800000, RZ, 0xfc, !PT ;  /* 0x7f80000009097812 */ /* 0x000fe200078efcff */
[----:B------:R-:W-:Y:S06]  /*1780*/  BRA `(.L_x_112) ;  /* 0x0000000000287947 */ /* 0x000fec0003800000 */
.L_x_110:
[----:B------:R-:W-:Y:S01]  /*1790*/  IMAD R9, R8, 0x800000, R9 ;  /* 0x0080000008097824 */ /* 0x000fe200078e0209 */
[----:B------:R-:W-:Y:S06]  /*17a0*/  BRA `(.L_x_112) ;  /* 0x0000000000207947 */ /* 0x000fec0003800000 */
.L_x_109:
[----:B------:R-:W-:-:S04]  /*17b0*/  LOP3.LUT R9, R10, 0x80000000, R9, 0x48, !PT ;  /* 0x800000000a097812 */ /* 0x000fc800078e4809 */
[----:B------:R-:W-:Y:S01]  /*17c0*/  LOP3.LUT R9, R9, 0x7f800000, RZ, 0xfc, !PT ;  /* 0x7f80000009097812 */ /* 0x000fe200078efcff */
[----:B------:R-:W-:Y:S06]  /*17d0*/  BRA `(.L_x_112) ;  /* 0x0000000000147947 */ /* 0x000fec0003800000 */
.L_x_108:
[----:B------:R-:W-:Y:S01]  /*17e0*/  LOP3.LUT R9, R10, 0x80000000, R9, 0x48, !PT ;  /* 0x800000000a097812 */ /* 0x000fe200078e4809 */
[----:B------:R-:W-:Y:S06]  /*17f0*/  BRA `(.L_x_112) ;  /* 0x00000000000c7947 */ /* 0x000fec0003800000 */
.L_x_107:
[----:B------:R-:W1:Y:S01]  /*1800*/  MUFU.RSQ R9, -QNAN ;  /* 0xffc0000000097908 */ /* 0x000e620000001400 */
[----:B------:R-:W-:Y:S05]  /*1810*/  BRA `(.L_x_112) ;  /* 0x0000000000047947 */ /* 0x000fea0003800000 */
.L_x_106:
[----:B------:R-:W-:-:S07]  /*1820*/  FADD.FTZ R9, R4, R5 ;  /* 0x0000000504097221 */ /* 0x000fce0000010000 */
.L_x_112:
[----:B------:R-:W-:-:S04]  /*1830*/  IMAD.MOV.U32 R7, RZ, RZ, 0x0 ;  /* 0x00000000ff077424 */ /* 0x000fc800078e00ff */
[----:B-1----:R-:W-:Y:S05]  /*1840*/  RET.REL.NODEC R6 `(_Z25ana_qk_forward_kernel_C16PfPKoS1_iiiiiii) ;  /* 0xffffffe406ec7950 */ /* 0x002fea0003c3ffff */
.L_x_113:
        /* <DEDUP_REMOVED lines=11> */
.L_x_117:


//--------------------- .nv.shared._Z21ana_k_backward_kernelP14__nv_bfloat162PKfPKoiiiiiii --------------------------
	.section	.nv.shared._Z21ana_k_backward_kernelP14__nv_bfloat162PKfPKoiiiiiii,"aw",@nobits
	.sectionflags	@""
	.align	16
	.zero		1024


//--------------------- .nv.shared.reserved.0     --------------------------
	.section	.nv.shared.reserved.0,"aw",@nobits
	.weak		__nv_reservedSMEM_offset_0_alias
	.size		__nv_reservedSMEM_offset_0_alias, 0, 64
	.other		__nv_reservedSMEM_offset_0_alias,@"STO_CUDA_RESERVED_SHARED STV_DEFAULT"
__nv_reservedSMEM_offset_0_alias:
	.zero		0
	.zero		64


//--------------------- .nv.shared._Z21ana_q_backward_kernelP14__nv_bfloat162PKfPKoiiiiiii --------------------------
	.section	.nv.shared._Z21ana_q_backward_kernelP14__nv_bfloat162PKfPKoiiiiiii,"aw",@nobits
	.sectionflags	@""
	.align	16
	.zero		1024


//--------------------- .nv.shared._Z24ana_qk_forward_kernel_C8PfPKoS1_iiiiiii --------------------------
	.section	.nv.shared._Z24ana_qk_forward_kernel_C8PfPKoS1_iiiiiii,"aw",@nobits
	.sectionflags	@""
	.align	16
	.zero		1024


//--------------------- .nv.shared._Z25ana_qk_forward_kernel_C16PfPKoS1_iiiiiii --------------------------
	.section	.nv.shared._Z25ana_qk_forward_kernel_C16PfPKoS1_iiiiiii,"aw",@nobits
	.sectionflags	@""
	.align	16
	.zero		1024


//--------------------- .nv.constant0._Z21ana_k_backward_kernelP14__nv_bfloat162PKfPKoiiiiiii --------------------------
	.section	.nv.constant0._Z21ana_k_backward_kernelP14__nv_bfloat162PKfPKoiiiiiii,"a",@progbits
	.sectionflags	@""
	.align	4
.nv.constant0._Z21ana_k_backward_kernelP14__nv_bfloat162PKfPKoiiiiiii:
	.zero		948


//--------------------- .nv.constant0._Z21ana_q_backward_kernelP14__nv_bfloat162PKfPKoiiiiiii --------------------------
	.section	.nv.constant0._Z21ana_q_backward_kernelP14__nv_bfloat162PKfPKoiiiiiii,"a",@progbits
	.sectionflags	@""
	.align	4
.nv.constant0._Z21ana_q_backward_kernelP14__nv_bfloat162PKfPKoiiiiiii:
	.zero		948


//--------------------- .nv.constant0._Z24ana_qk_forward_kernel_C8PfPKoS1_iiiiiii --------------------------
	.section	.nv.constant0._Z24ana_qk_forward_kernel_C8PfPKoS1_iiiiiii,"a",@progbits
	.sectionflags	@""
	.align	4
.nv.constant0._Z24ana_qk_forward_kernel_C8PfPKoS1_iiiiiii:
	.zero		948


//--------------------- .nv.constant0._Z25ana_qk_forward_kernel_C16PfPKoS1_iiiiiii --------------------------
	.section	.nv.constant0._Z25ana_qk_forward_kernel_C16PfPKoS1_iiiiiii,"a",@progbits
	.sectionflags	@""
	.align	4
.nv.constant0._Z25ana_qk_forward_kernel_C16PfPKoS1_iiiiiii:
	.zero		948


//--------------------- SYMBOLS --------------------------

	.type		.nv.reservedSmem.offset0,@object
	.size		.nv.reservedSmem.offset0,0x4
	.type		.nv.reservedSmem.cap,@object
	.size		.nv.reservedSmem.cap,0x4
